//
// Generated by NVIDIA NVVM Compiler
//
// Compiler Build ID: CL-36424714
// Cuda compilation tools, release 13.0, V13.0.88
// Based on NVVM 20.0.0
//

.version 9.0
.target sm_100
.address_size 64

	// .globl	_Z11resetKernelv
.extern .func  (.param .b32 func_retval0) vprintf
(
	.param .b64 vprintf_param_0,
	.param .b64 vprintf_param_1
)
;
.global .align 4 .b8 queue[140];
.global .align 4 .u32 next_input;
.global .align 4 .u32 num_retired;
.global .align 1 .b8 $str[7] = {37, 100, 32, 37, 100, 10};
.global .align 1 .b8 $str$1[34] = {105, 110, 99, 111, 110, 115, 105, 115, 116, 101, 110, 116, 32, 110, 101, 120, 116, 95, 105, 110, 112, 117, 116, 32, 37, 100, 32, 33, 61, 32, 37, 100, 10};
.global .align 1 .b8 $str$2[35] = {105, 110, 99, 111, 110, 115, 105, 115, 116, 101, 110, 116, 32, 110, 117, 109, 95, 114, 101, 116, 105, 114, 101, 100, 32, 37, 100, 32, 33, 61, 32, 37, 100, 10};
.global .align 1 .b8 $str$3[43] = {105, 110, 99, 111, 110, 115, 105, 115, 116, 101, 110, 116, 32, 113, 117, 101, 117, 101, 32, 115, 116, 97, 116, 101, 58, 32, 98, 117, 102, 102, 101, 114, 91, 37, 100, 93, 32, 61, 32, 37, 100, 10};

.visible .entry _Z11resetKernelv()
{
	.reg .pred 	%p<4>;
	.reg .b32 	%r<13>;
	.reg .b64 	%rd<4>;

	mov.u32 	%r1, %ctaid.x;
	mov.u32 	%r2, %tid.x;
	or.b32  	%r8, %r1, %r2;
	setp.ne.s32 	%p1, %r8, 0;
	@%p1 bra 	$L__BB0_2;
	mov.b32 	%r9, 0;
	st.global.u32 	[next_input], %r9;
	st.global.u32 	[num_retired], %r9;
	st.global.u32 	[queue], %r9;
	st.global.u32 	[queue+4], %r9;
	st.global.u32 	[queue+8], %r9;
$L__BB0_2:
	mov.u32 	%r3, %ntid.x;
	mad.lo.s32 	%r12, %r1, %r3, %r2;
	setp.gt.u32 	%p2, %r12, 31;
	@%p2 bra 	$L__BB0_5;
	mov.u32 	%r10, %nctaid.x;
	mul.lo.s32 	%r5, %r10, %r3;
	mov.u64 	%rd2, queue;
$L__BB0_4:
	mul.wide.u32 	%rd1, %r12, 4;
	add.s64 	%rd3, %rd2, %rd1;
	mov.b32 	%r11, -1;
	st.global.u32 	[%rd3+12], %r11;
	add.s32 	%r12, %r12, %r5;
	setp.lt.u32 	%p3, %r12, 32;
	@%p3 bra 	$L__BB0_4;
$L__BB0_5:
	ret;

}
	// .globl	_Z4testv
.visible .entry _Z4testv()
{
	.local .align 8 .b8 	__local_depot1[8];
	.reg .b64 	%SP;
	.reg .b64 	%SPL;
	.reg .pred 	%p<30>;
	.reg .b16 	%rs<14>;
	.reg .b32 	%r<40>;
	.reg .b64 	%rd<14>;

	mov.u64 	%SPL, __local_depot1;
	cvta.local.u64 	%SP, %SPL;
	add.u64 	%rd4, %SP, 0;
	add.u64 	%rd1, %SPL, 0;
	mov.u32 	%r7, %nctaid.x;
	mov.u32 	%r8, %ntid.x;
	add.s32 	%r9, %r8, 31;
	shr.u32 	%r10, %r9, 5;
	mov.u32 	%r11, %tid.x;
	shr.u32 	%r12, %r11, 5;
	mad.lo.s32 	%r1, %r10, %r7, %r12;
	and.b32  	%r2, %r11, 31;
	mov.b16 	%rs5, 0;
	mov.u64 	%rd11, queue;
	mov.u64 	%rd5, $str;
	mov.u16 	%rs12, %rs5;
$L__BB1_1:
	setp.ne.s32 	%p3, %r2, 0;
	mov.b32 	%r39, 0;
	@%p3 bra 	$L__BB1_3;
	atom.global.or.b32 	%r39, [queue], 0;
$L__BB1_3:
	shfl.sync.idx.b32	%r14|%p4, %r39, 0, 31, -1;
	and.b16  	%rs6, %rs12, 255;
	setp.eq.s16 	%p5, %rs6, 0;
	setp.lt.s32 	%p6, %r14, 32;
	and.pred  	%p7, %p5, %p6;
	@%p7 bra 	$L__BB1_11;
	atom.global.or.b32 	%r29, [queue], 0;
	setp.lt.s32 	%p23, %r29, 1;
	@%p23 bra 	$L__BB1_9;
	atom.global.add.u32 	%r30, [queue], -1;
	setp.gt.s32 	%p24, %r30, 0;
	@%p24 bra 	$L__BB1_7;
	atom.global.add.u32 	%r35, [queue], 1;
	bra.uni 	$L__BB1_9;
$L__BB1_7:
	atom.global.inc.u32 	%r31, [queue+4], 31;
	mul.wide.u32 	%rd12, %r31, 4;
	add.s64 	%rd13, %rd11, %rd12;
	add.s64 	%rd2, %rd13, 12;
	atom.global.exch.b32 	%r32, [%rd13+12], -1;
	setp.ne.s32 	%p25, %r32, -1;
	@%p25 bra 	$L__BB1_8;
	bra.uni 	$L__BB1_25;
$L__BB1_8:
	atom.global.add.u32 	%r34, [num_retired], 1;
$L__BB1_9:
	atom.global.or.b32 	%r36, [num_retired], 0;
	setp.gt.s32 	%p27, %r36, 1023;
	mov.b32 	%r37, -1;
	vote.sync.any.pred 	%p28, %p27, %r37;
	@%p28 bra 	$L__BB1_10;
	bra.uni 	$L__BB1_1;
$L__BB1_10:
	ret;
$L__BB1_11:
	atom.global.add.u32 	%r5, [next_input], 1;
	setp.lt.s32 	%p8, %r5, 1024;
	selp.u16 	%rs13, 1, 0, %p8;
$L__BB1_12:
	and.b16  	%rs7, %rs13, 255;
	setp.ne.s16 	%p9, %rs7, 0;
	mov.b32 	%r16, -1;
	vote.sync.any.pred 	%p10, %p9, %r16;
	not.pred 	%p11, %p10;
	@%p11 bra 	$L__BB1_21;
	setp.eq.s16 	%p16, %rs7, 0;
	mov.b16 	%rs13, 0;
	@%p16 bra 	$L__BB1_12;
	atom.global.or.b32 	%r23, [queue], 0;
	setp.gt.u32 	%p18, %r23, 31;
	mov.pred 	%p29, -1;
	@%p18 bra 	$L__BB1_20;
	atom.global.add.u32 	%r24, [queue], 1;
	add.s32 	%r6, %r24, 1;
	setp.lt.u32 	%p19, %r6, 33;
	@%p19 bra 	$L__BB1_17;
	atom.global.add.u32 	%r28, [queue], -1;
	bra.uni 	$L__BB1_20;
$L__BB1_17:
	atom.global.inc.u32 	%r25, [queue+8], 31;
	mul.wide.u32 	%rd9, %r25, 4;
	add.s64 	%rd10, %rd11, %rd9;
	add.s64 	%rd3, %rd10, 12;
	atom.relaxed.global.cas.b32 	%r26, [%rd10+12], -1, %r5;
	setp.eq.s32 	%p20, %r26, -1;
	@%p20 bra 	$L__BB1_19;
$L__BB1_18:
	membar.gl;
	atom.relaxed.global.cas.b32 	%r27, [%rd3], -1, %r5;
	setp.ne.s32 	%p21, %r27, -1;
	@%p21 bra 	$L__BB1_18;
$L__BB1_19:
	setp.eq.s32 	%p29, %r6, 0;
$L__BB1_20:
	selp.u16 	%rs13, 1, 0, %p29;
	bra.uni 	$L__BB1_12;
$L__BB1_21:
	setp.lt.s32 	%p12, %r5, 1025;
	@%p12 bra 	$L__BB1_23;
	atom.global.exch.b32 	%r18, [next_input], 1024;
$L__BB1_23:
	setp.gt.s32 	%p13, %r5, 1023;
	mov.b32 	%r19, -1;
	vote.sync.any.pred 	%p14, %p13, %r19;
	not.pred 	%p15, %p14;
	mov.u16 	%rs12, %rs5;
	@%p15 bra 	$L__BB1_1;
	st.local.v2.u32 	[%rd1], {%r1, %r2};
	cvta.global.u64 	%rd6, %rd5;
	{ // callseq 0, 0
	.param .b64 param0;
	st.param.b64 	[param0], %rd6;
	.param .b64 param1;
	st.param.b64 	[param1], %rd4;
	.param .b32 retval0;
	call.uni (retval0), 
	vprintf, 
	(
	param0, 
	param1
	);
	ld.param.b32 	%r21, [retval0];
	} // callseq 0
	mov.b16 	%rs12, 1;
	bra.uni 	$L__BB1_1;
$L__BB1_25:
	membar.gl;
	atom.global.exch.b32 	%r33, [%rd2], -1;
	setp.eq.s32 	%p26, %r33, -1;
	@%p26 bra 	$L__BB1_25;
	bra.uni 	$L__BB1_8;

}
	// .globl	_Z14validateKernelv
.visible .entry _Z14validateKernelv()
{
	.local .align 8 .b8 	__local_depot2[16];
	.reg .b64 	%SP;
	.reg .b64 	%SPL;
	.reg .pred 	%p<7>;
	.reg .b32 	%r<22>;
	.reg .b64 	%rd<17>;

	mov.u64 	%SPL, __local_depot2;
	cvta.local.u64 	%SP, %SPL;
	add.u64 	%rd3, %SP, 8;
	add.u64 	%rd1, %SPL, 8;
	mov.u32 	%r1, %ctaid.x;
	mov.u32 	%r2, %ntid.x;
	mov.u32 	%r3, %tid.x;
	mad.lo.s32 	%r21, %r1, %r2, %r3;
	setp.gt.u32 	%p1, %r21, 31;
	@%p1 bra 	$L__BB2_5;
	mov.u32 	%r11, %nctaid.x;
	mul.lo.s32 	%r5, %r11, %r2;
	add.u64 	%rd4, %SP, 0;
	add.u64 	%rd2, %SPL, 0;
	mov.u64 	%rd6, queue;
	mov.u64 	%rd8, $str$3;
$L__BB2_2:
	mul.wide.u32 	%rd5, %r21, 4;
	add.s64 	%rd7, %rd6, %rd5;
	ld.global.u32 	%r7, [%rd7+12];
	setp.eq.s32 	%p2, %r7, -1;
	@%p2 bra 	$L__BB2_4;
	st.local.v2.u32 	[%rd2], {%r21, %r7};
	cvta.global.u64 	%rd9, %rd8;
	{ // callseq 1, 0
	.param .b64 param0;
	st.param.b64 	[param0], %rd9;
	.param .b64 param1;
	st.param.b64 	[param1], %rd4;
	.param .b32 retval0;
	call.uni (retval0), 
	vprintf, 
	(
	param0, 
	param1
	);
	ld.param.b32 	%r12, [retval0];
	} // callseq 1
$L__BB2_4:
	add.s32 	%r21, %r21, %r5;
	setp.lt.u32 	%p3, %r21, 32;
	@%p3 bra 	$L__BB2_2;
$L__BB2_5:
	or.b32  	%r14, %r1, %r3;
	setp.ne.s32 	%p4, %r14, 0;
	@%p4 bra 	$L__BB2_10;
	ld.global.u32 	%r9, [next_input];
	setp.eq.s32 	%p5, %r9, 1024;
	@%p5 bra 	$L__BB2_8;
	mov.b32 	%r15, 1024;
	st.local.v2.u32 	[%rd1], {%r9, %r15};
	mov.u64 	%rd11, $str$1;
	cvta.global.u64 	%rd12, %rd11;
	{ // callseq 2, 0
	.param .b64 param0;
	st.param.b64 	[param0], %rd12;
	.param .b64 param1;
	st.param.b64 	[param1], %rd3;
	.param .b32 retval0;
	call.uni (retval0), 
	vprintf, 
	(
	param0, 
	param1
	);
	ld.param.b32 	%r16, [retval0];
	} // callseq 2
$L__BB2_8:
	ld.global.u32 	%r10, [num_retired];
	setp.eq.s32 	%p6, %r10, 1024;
	@%p6 bra 	$L__BB2_10;
	mov.b32 	%r18, 1024;
	st.local.v2.u32 	[%rd1], {%r10, %r18};
	mov.u64 	%rd14, $str$2;
	cvta.global.u64 	%rd15, %rd14;
	{ // callseq 3, 0
	.param .b64 param0;
	st.param.b64 	[param0], %rd15;
	.param .b64 param1;
	st.param.b64 	[param1], %rd3;
	.param .b32 retval0;
	call.uni (retval0), 
	vprintf, 
	(
	param0, 
	param1
	);
	ld.param.b32 	%r19, [retval0];
	} // callseq 3
$L__BB2_10:
	ret;

}


// ===== COMPILED SASS (sm_100) =====

	.target	sm_100

	.elftype	@"ET_EXEC"


//--------------------- .note.nv.tkinfo           --------------------------
	.section	.note.nv.tkinfo,"",@"SHT_NOTE"
	.sectionflags	@"SHF_NOTE_NV_TKINFO"
	.tkinfo
        /*0018*/ 	.word	0x00000002
        /*0030*/ 	.string	""
        /*0030*/ 	.string	"ptxas"
        /*0030*/ 	.string	"Cuda compilation tools, release 13.0, V13.0.88"
        /*0030*/ 	.string	"Build cuda_13.0.r13.0/compiler.36424714_0"
        /*0030*/ 	.string	"-arch sm_100 -m 64 "



//--------------------- .note.nv.cuinfo           --------------------------
	.section	.note.nv.cuinfo,"",@"SHT_NOTE"
	.sectionflags	@"SHF_NOTE_NV_CUINFO"
        /*0018*/ 	.short	0x0002
        /*001a*/ 	.short	0x0064
        /*001c*/ 	.short	0x0082
	.zero		2


//--------------------- .nv.info                  --------------------------
	.section	.nv.info,"",@"SHT_CUDA_INFO"
	.align	4


	//----- nvinfo : EIATTR_REGCOUNT
	.align		4
        /*0000*/ 	.byte	0x04, 0x2f
        /*0002*/ 	.short	(.L_8 - .L_7)
	.align		4
.L_7:
        /*0004*/ 	.word	index@(_Z11resetKernelv)
        /*0008*/ 	.word	0x0000000c


	//----- nvinfo : EIATTR_FRAME_SIZE
	.align		4
.L_8:
        /*000c*/ 	.byte	0x04, 0x11
        /*000e*/ 	.short	(.L_10 - .L_9)
	.align		4
.L_9:
        /*0010*/ 	.word	index@(_Z11resetKernelv)
        /*0014*/ 	.word	0x00000000


	//----- nvinfo : EIATTR_REGCOUNT
	.align		4
.L_10:
        /*0018*/ 	.byte	0x04, 0x2f
        /*001a*/ 	.short	(.L_12 - .L_11)
	.align		4
.L_11:
        /*001c*/ 	.word	index@(_Z4testv)
        /*0020*/ 	.word	0x00000018


	//----- nvinfo : EIATTR_FRAME_SIZE
	.align		4
.L_12:
        /*0024*/ 	.byte	0x04, 0x11
        /*0026*/ 	.short	(.L_14 - .L_13)
	.align		4
.L_13:
        /*0028*/ 	.word	index@(_Z4testv)
        /*002c*/ 	.word	0x00000008


	//----- nvinfo : EIATTR_REGCOUNT
	.align		4
.L_14:
        /*0030*/ 	.byte	0x04, 0x2f
        /*0032*/ 	.short	(.L_16 - .L_15)
	.align		4
.L_15:
        /*0034*/ 	.word	index@(_Z14validateKernelv)
        /*0038*/ 	.word	0x0000001a


	//----- nvinfo : EIATTR_FRAME_SIZE
	.align		4
.L_16:
        /*003c*/ 	.byte	0x04, 0x11
        /*003e*/ 	.short	(.L_18 - .L_17)
	.align		4
.L_17:
        /*0040*/ 	.word	index@(_Z14validateKernelv)
        /*0044*/ 	.word	0x00000010


	//----- nvinfo : EIATTR_MIN_STACK_SIZE
	.align		4
.L_18:
        /*0048*/ 	.byte	0x04, 0x12
        /*004a*/ 	.short	(.L_20 - .L_19)
	.align		4
.L_19:
        /*004c*/ 	.word	index@(_Z14validateKernelv)
        /*0050*/ 	.word	0x00000010


	//----- nvinfo : EIATTR_MIN_STACK_SIZE
	.align		4
.L_20:
        /*0054*/ 	.byte	0x04, 0x12
        /*0056*/ 	.short	(.L_22 - .L_21)
	.align		4
.L_21:
        /*0058*/ 	.word	index@(_Z4testv)
        /*005c*/ 	.word	0x00000008


	//----- nvinfo : EIATTR_MIN_STACK_SIZE
	.align		4
.L_22:
        /*0060*/ 	.byte	0x04, 0x12
        /*0062*/ 	.short	(.L_24 - .L_23)
	.align		4
.L_23:
        /*0064*/ 	.word	index@(_Z11resetKernelv)
        /*0068*/ 	.word	0x00000000
.L_24:


//--------------------- .nv.compat                --------------------------
	.section	.nv.compat,"",@"SHT_CUDA_COMPAT_INFO"
	.align	4
        /*0000*/ 	.byte	0x02, 0x09, 0x00, 0x00, 0x02, 0x02, 0x01, 0x00, 0x02, 0x05, 0x05, 0x00, 0x03, 0x07, 0x01, 0x01
        /*0010*/ 	.byte	0x02, 0x03, 0x00, 0x00, 0x02, 0x06, 0x01, 0x00, 0x04, 0x0b, 0x08, 0x00, 0x09, 0x00, 0x00, 0x00
        /*0020*/ 	.byte	0x00, 0x00, 0x00, 0x00


//--------------------- .nv.info._Z14validateKernelv --------------------------
	.section	.nv.info._Z14validateKernelv,"",@"SHT_CUDA_INFO"
	.sectionflags	@""
	.align	4


	//----- nvinfo : EIATTR_CUDA_API_VERSION
	.align		4
        /*0000*/ 	.byte	0x04, 0x37
        /*0002*/ 	.short	(.L_26 - .L_25)
.L_25:
        /*0004*/ 	.word	0x00000082


	//----- nvinfo : EIATTR_SPARSE_MMA_MASK
	.align		4
.L_26:
        /*0008*/ 	.byte	0x03, 0x50
        /*000a*/ 	.short	0x0000


	//----- nvinfo : EIATTR_MAXREG_COUNT
	.align		4
        /*000c*/ 	.byte	0x03, 0x1b
        /*000e*/ 	.short	0x00ff


	//----- nvinfo : EIATTR_EXTERNS
	.align		4
        /*0010*/ 	.byte	0x04, 0x0f
        /*0012*/ 	.short	(.L_28 - .L_27)


	//   ....[0]....
	.align		4
.L_27:
        /*0014*/ 	.word	index@(vprintf)


	//----- nvinfo : EIATTR_MERCURY_ISA_VERSION
	.align		4
.L_28:
        /*0018*/ 	.byte	0x03, 0x5f
        /*001a*/ 	.short	0x0101


	//----- nvinfo : EIATTR_VRC_CTA_INIT_COUNT
	.align		4
        /*001c*/ 	.byte	0x02, 0x4a
	.zero		1
	.zero		1


	//----- nvinfo : EIATTR_SYSCALL_OFFSETS
	.align		4
        /*0020*/ 	.byte	0x04, 0x46
        /*0022*/ 	.short	(.L_30 - .L_29)


	//   ....[0]....
.L_29:
        /*0024*/ 	.word	0x00000210


	//   ....[1]....
        /*0028*/ 	.word	0x00000370


	//   ....[2]....
        /*002c*/ 	.word	0x00000460


	//----- nvinfo : EIATTR_EXIT_INSTR_OFFSETS
	.align		4
.L_30:
        /*0030*/ 	.byte	0x04, 0x1c
        /*0032*/ 	.short	(.L_32 - .L_31)


	//   ....[0]....
.L_31:
        /*0034*/ 	.word	0x00000280


	//   ....[1]....
        /*0038*/ 	.word	0x000003b0


	//   ....[2]....
        /*003c*/ 	.word	0x00000470


	//----- nvinfo : EIATTR_CRS_STACK_SIZE
	.align		4
.L_32:
        /*0040*/ 	.byte	0x04, 0x1e
        /*0042*/ 	.short	(.L_34 - .L_33)
.L_33:
        /*0044*/ 	.word	0x00000000


	//----- nvinfo : EIATTR_SW_WAR
	.align		4
.L_34:
        /*0048*/ 	.byte	0x04, 0x36
        /*004a*/ 	.short	(.L_36 - .L_35)
.L_35:
        /*004c*/ 	.word	0x00000008
.L_36:


//--------------------- .nv.info._Z4testv         --------------------------
	.section	.nv.info._Z4testv,"",@"SHT_CUDA_INFO"
	.sectionflags	@""
	.align	4


	//----- nvinfo : EIATTR_CUDA_API_VERSION
	.align		4
        /*0000*/ 	.byte	0x04, 0x37
        /*0002*/ 	.short	(.L_38 - .L_37)
.L_37:
        /*0004*/ 	.word	0x00000082


	//----- nvinfo : EIATTR_SPARSE_MMA_MASK
	.align		4
.L_38:
        /*0008*/ 	.byte	0x03, 0x50
        /*000a*/ 	.short	0x0000


	//----- nvinfo : EIATTR_MAXREG_COUNT
	.align		4
        /*000c*/ 	.byte	0x03, 0x1b
        /*000e*/ 	.short	0x00ff


	//----- nvinfo : EIATTR_EXTERNS
	.align		4
        /*0010*/ 	.byte	0x04, 0x0f
        /*0012*/ 	.short	(.L_40 - .L_39)


	//   ....[0]....
	.align		4
.L_39:
        /*0014*/ 	.word	index@(vprintf)


	//----- nvinfo : EIATTR_MERCURY_ISA_VERSION
	.align		4
.L_40:
        /*0018*/ 	.byte	0x03, 0x5f
        /*001a*/ 	.short	0x0101


	//----- nvinfo : EIATTR_INT_WARP_WIDE_INSTR_OFFSETS
	.align		4
        /*001c*/ 	.byte	0x04, 0x31
        /*001e*/ 	.short	(.L_42 - .L_41)


	//   ....[0]....
.L_41:
        /*0020*/ 	.word	0x00000200


	//   ....[1]....
        /*0024*/ 	.word	0x000002a0


	//   ....[2]....
        /*0028*/ 	.word	0x000003e0


	//   ....[3]....
        /*002c*/ 	.word	0x00000460


	//   ....[4]....
        /*0030*/ 	.word	0x000004a0


	//   ....[5]....
        /*0034*/ 	.word	0x00000960


	//   ....[6]....
        /*0038*/ 	.word	0x000009f0


	//   ....[7]....
        /*003c*/ 	.word	0x00000a30


	//   ....[8]....
        /*0040*/ 	.word	0x00000c80


	//----- nvinfo : EIATTR_COOP_GROUP_MASK_REGIDS
	.align		4
.L_42:
        /*0044*/ 	.byte	0x04, 0x29
        /*0046*/ 	.short	(.L_44 - .L_43)


	//   ....[0]....
.L_43:
        /*0048*/ 	.word	0xffffffff


	//   ....[1]....
        /*004c*/ 	.word	0xffffffff


	//   ....[2]....
        /*0050*/ 	.word	0xffffffff


	//   ....[3]....
        /*0054*/ 	.word	0xffffffff


	//   ....[4]....
        /*0058*/ 	.word	0xffffffff


	//   ....[5]....
        /*005c*/ 	.word	0x0500000f


	//   ....[6]....
        /*0060*/ 	.word	0x0500000f


	//   ....[7]....
        /*0064*/ 	.word	0x0500000f


	//   ....[8]....
        /*0068*/ 	.word	0x0500000f


	//   ....[9]....
        /*006c*/ 	.word	0x0500000f


	//----- nvinfo : EIATTR_COOP_GROUP_INSTR_OFFSETS
	.align		4
.L_44:
        /*0070*/ 	.byte	0x04, 0x28
        /*0072*/ 	.short	(.L_46 - .L_45)


	//   ....[0]....
.L_45:
        /*0074*/ 	.word	0x000001a0


	//   ....[1]....
        /*0078*/ 	.word	0x000002f0


	//   ....[2]....
        /*007c*/ 	.word	0x00000750


	//   ....[3]....
        /*0080*/ 	.word	0x00000810


	//   ....[4]....
        /*0084*/ 	.word	0x00000d30


	//   ....[5]....
        /*0088*/ 	.word	0x00000dc0


	//   ....[6]....
        /*008c*/ 	.word	0x00000e40


	//   ....[7]....
        /*0090*/ 	.word	0x00000ed0


	//   ....[8]....
        /*0094*/ 	.word	0x00000f60


	//   ....[9]....
        /*0098*/ 	.word	0x00000ff0


	//----- nvinfo : EIATTR_VRC_CTA_INIT_COUNT
	.align		4
.L_46:
        /*009c*/ 	.byte	0x02, 0x4a
	.zero		1
	.zero		1


	//----- nvinfo : EIATTR_SYSCALL_OFFSETS
	.align		4
        /*00a0*/ 	.byte	0x04, 0x46
        /*00a2*/ 	.short	(.L_48 - .L_47)


	//   ....[0]....
.L_47:
        /*00a4*/ 	.word	0x000008d0


	//----- nvinfo : EIATTR_EXIT_INSTR_OFFSETS
	.align		4
.L_48:
        /*00a8*/ 	.byte	0x04, 0x1c
        /*00aa*/ 	.short	(.L_50 - .L_49)


	//   ....[0]....
.L_49:
        /*00ac*/ 	.word	0x00000d40


	//----- nvinfo : EIATTR_CRS_STACK_SIZE
	.align		4
.L_50:
        /*00b0*/ 	.byte	0x04, 0x1e
        /*00b2*/ 	.short	(.L_52 - .L_51)
.L_51:
        /*00b4*/ 	.word	0x00000000


	//----- nvinfo : EIATTR_SW_WAR
	.align		4
.L_52:
        /*00b8*/ 	.byte	0x04, 0x36
        /*00ba*/ 	.short	(.L_54 - .L_53)
.L_53:
        /*00bc*/ 	.word	0x00000008
.L_54:


//--------------------- .nv.info._Z11resetKernelv --------------------------
	.section	.nv.info._Z11resetKernelv,"",@"SHT_CUDA_INFO"
	.sectionflags	@""
	.align	4


	//----- nvinfo : EIATTR_CUDA_API_VERSION
	.align		4
        /*0000*/ 	.byte	0x04, 0x37
        /*0002*/ 	.short	(.L_56 - .L_55)
.L_55:
        /*0004*/ 	.word	0x00000082


	//----- nvinfo : EIATTR_SPARSE_MMA_MASK
	.align		4
.L_56:
        /*0008*/ 	.byte	0x03, 0x50
        /*000a*/ 	.short	0x0000


	//----- nvinfo : EIATTR_MAXREG_COUNT
	.align		4
        /*000c*/ 	.byte	0x03, 0x1b
        /*000e*/ 	.short	0x00ff


	//----- nvinfo : EIATTR_MERCURY_ISA_VERSION
	.align		4
        /*0010*/ 	.byte	0x03, 0x5f
        /*0012*/ 	.short	0x0101


	//----- nvinfo : EIATTR_VRC_CTA_INIT_COUNT
	.align		4
        /*0014*/ 	.byte	0x02, 0x4a
	.zero		1
	.zero		1


	//----- nvinfo : EIATTR_EXIT_INSTR_OFFSETS
	.align		4
        /*0018*/ 	.byte	0x04, 0x1c
        /*001a*/ 	.short	(.L_58 - .L_57)


	//   ....[0]....
.L_57:
        /*001c*/ 	.word	0x00000100


	//   ....[1]....
        /*0020*/ 	.word	0x000001a0


	//----- nvinfo : EIATTR_CRS_STACK_SIZE
	.align		4
.L_58:
        /*0024*/ 	.byte	0x04, 0x1e
        /*0026*/ 	.short	(.L_60 - .L_59)
.L_59:
        /*0028*/ 	.word	0x00000000


	//----- nvinfo : EIATTR_SW_WAR
	.align		4
.L_60:
        /*002c*/ 	.byte	0x04, 0x36
        /*002e*/ 	.short	(.L_62 - .L_61)
.L_61:
        /*0030*/ 	.word	0x00000008
.L_62:


//--------------------- .nv.callgraph             --------------------------
	.section	.nv.callgraph,"",@"SHT_CUDA_CALLGRAPH"
	.align	4
	.sectionentsize	8
	.align		4
        /*0000*/ 	.word	0x00000000
	.align		4
        /*0004*/ 	.word	0xffffffff
	.align		4
        /*0008*/ 	.word	index@(_Z14validateKernelv)
	.align		4
        /*000c*/ 	.word	index@(vprintf)
	.align		4
        /*0010*/ 	.word	index@(_Z4testv)
	.align		4
        /*0014*/ 	.word	index@(vprintf)
	.align		4
        /*0018*/ 	.word	0x00000000
	.align		4
        /*001c*/ 	.word	0xfffffffe
	.align		4
        /*0020*/ 	.word	0x00000000
	.align		4
        /*0024*/ 	.word	0xfffffffd
	.align		4
        /*0028*/ 	.word	0x00000000
	.align		4
        /*002c*/ 	.word	0xfffffffc


//--------------------- .nv.constant4             --------------------------
	.section	.nv.constant4,"a",@progbits
	.align	8
	.align		8
.nv.constant4:
        /*0000*/ 	.dword	vprintf
	.align		8
        /*0008*/ 	.dword	queue
	.align		8
        /*0010*/ 	.dword	next_input
	.align		8
        /*0018*/ 	.dword	num_retired
	.align		8
        /*0020*/ 	.dword	$str
	.align		8
        /*0028*/ 	.dword	$str$1
	.align		8
        /*0030*/ 	.dword	$str$2
	.align		8
        /*0038*/ 	.dword	$str$3


//--------------------- .text._Z14validateKernelv --------------------------
	.section	.text._Z14validateKernelv,"ax",@progbits
	.align	128
        .global         _Z14validateKernelv
        .type           _Z14validateKernelv,@function
        .size           _Z14validateKernelv,(.L_x_56 - _Z14validateKernelv)
        .other          _Z14validateKernelv,@"STO_CUDA_ENTRY STV_DEFAULT"
_Z14validateKernelv:
.text._Z14validateKernelv:
[----:B------:R-:W0:Y:S01]  /*0000*/  LDC R1, c[0x0][0x37c] ;  /* 0x0000df00ff017b82 */ /* 0x000e220000000800 */
[----:B------:R-:W1:Y:S01]  /*0010*/  S2R R22, SR_TID.X ;  /* 0x0000000000167919 */ /* 0x000e620000002100 */
[----:B------:R-:W2:Y:S06]  /*0020*/  LDCU UR5, c[0x0][0x2fc] ;  /* 0x00005f80ff0577ac */ /* 0x000eac0008000800 */
[----:B------:R-:W1:Y:S01]  /*0030*/  S2UR UR38, SR_CTAID.X ;  /* 0x00000000002679c3 */ /* 0x000e620000002500 */
[----:B0-----:R-:W-:Y:S01]  /*0040*/  VIADD R1, R1, 0xfffffff0 ;  /* 0xfffffff001017836 */ /* 0x001fe20000000000 */
[----:B------:R-:W-:Y:S01]  /*0050*/  BSSY.RECONVERGENT B7, `(.L_x_0) ;  /* 0x0000021000077945 */ /* 0x000fe20003800200 */
[----:B------:R-:W0:Y:S01]  /*0060*/  LDCU UR4, c[0x0][0x2f8] ;  /* 0x00005f00ff0477ac */ /* 0x000e220008000800 */
[----:B------:R-:W3:Y:S04]  /*0070*/  LDCU.64 UR36, c[0x0][0x358] ;  /* 0x00006b00ff2477ac */ /* 0x000ee80008000a00 */
[----:B------:R-:W1:Y:S01]  /*0080*/  LDC R23, c[0x0][0x360] ;  /* 0x0000d800ff177b82 */ /* 0x000e620000000800 */
[----:B0-----:R-:W-:-:S04]  /*0090*/  IADD3 R18, P1, PT, R1, UR4, RZ ;  /* 0x0000000401127c10 */ /* 0x001fc8000ff3e0ff */
[----:B------:R-:W-:Y:S01]  /*00a0*/  IADD3 R17, P2, PT, R18, 0x8, RZ ;  /* 0x0000000812117810 */ /* 0x000fe20007f5e0ff */
[----:B--2---:R-:W-:-:S04]  /*00b0*/  IMAD.X R19, RZ, RZ, UR5, P1 ;  /* 0x00000005ff137e24 */ /* 0x004fc800088e06ff */
[----:B------:R-:W-:Y:S02]  /*00c0*/  IMAD.X R16, RZ, RZ, R19, P2 ;  /* 0x000000ffff107224 */ /* 0x000fe400010e0613 */
[----:B-1----:R-:W-:-:S05]  /*00d0*/  IMAD R2, R23, UR38, R22 ;  /* 0x0000002617027c24 */ /* 0x002fca000f8e0216 */
[----:B------:R-:W-:-:S13]  /*00e0*/  ISETP.GT.U32.AND P0, PT, R2, 0x1f, PT ;  /* 0x0000001f0200780c */ /* 0x000fda0003f04070 */
[----:B---3--:R-:W-:Y:S05]  /*00f0*/  @P0 BRA `(.L_x_1) ;  /* 0x0000000000580947 */ /* 0x008fea0003800000 */
[----:B------:R-:W0:Y:S02]  /*0100*/  LDCU UR4, c[0x0][0x370] ;  /* 0x00006e00ff0477ac */ /* 0x000e240008000800 */
[----:B0-----:R-:W-:-:S07]  /*0110*/  IMAD R23, R23, UR4, RZ ;  /* 0x0000000417177c24 */ /* 0x001fce000f8e02ff */
.L_x_4:
[----:B------:R-:W0:Y:S02]  /*0120*/  LDC.64 R4, c[0x4][0x8] ;  /* 0x01000200ff047b82 */ /* 0x000e240000000a00 */
[----:B0-----:R-:W-:-:S05]  /*0130*/  IMAD.WIDE.U32 R4, R2, 0x4, R4 ;  /* 0x0000000402047825 */ /* 0x001fca00078e0004 */
[----:B------:R-:W2:Y:S01]  /*0140*/  LDG.E R3, desc[UR36][R4.64+0xc] ;  /* 0x00000c2404037981 */ /* 0x000ea2000c1e1900 */
[----:B------:R-:W-:Y:S01]  /*0150*/  BSSY.RECONVERGENT B6, `(.L_x_2) ;  /* 0x000000d000067945 */ /* 0x000fe20003800200 */
[----:B--2---:R-:W-:-:S13]  /*0160*/  ISETP.NE.AND P0, PT, R3, -0x1, PT ;  /* 0xffffffff0300780c */ /* 0x004fda0003f05270 */
[----:B------:R-:W-:Y:S05]  /*0170*/  @!P0 BRA `(.L_x_3) ;  /* 0x0000000000288947 */ /* 0x000fea0003800000 */
[----:B------:R-:W-:Y:S01]  /*0180*/  MOV R8, 0x0 ;  /* 0x0000000000087802 */ /* 0x000fe20000000f00 */
[----:B------:R0:W-:Y:S01]  /*0190*/  STL.64 [R1], R2 ;  /* 0x0000000201007387 */ /* 0x0001e20000100a00 */
[----:B------:R-:W1:Y:S01]  /*01a0*/  LDCU.64 UR4, c[0x4][0x38] ;  /* 0x01000700ff0477ac */ /* 0x000e620008000a00 */
[----:B------:R-:W-:Y:S02]  /*01b0*/  IMAD.MOV.U32 R6, RZ, RZ, R18 ;  /* 0x000000ffff067224 */ /* 0x000fe400078e0012 */
[----:B------:R-:W-:Y:S01]  /*01c0*/  IMAD.MOV.U32 R7, RZ, RZ, R19 ;  /* 0x000000ffff077224 */ /* 0x000fe200078e0013 */
[----:B------:R-:W2:Y:S01]  /*01d0*/  LDC.64 R8, c[0x4][R8] ;  /* 0x0100000008087b82 */ /* 0x000ea20000000a00 */
[----:B-1----:R-:W-:Y:S01]  /*01e0*/  MOV R4, UR4 ;  /* 0x0000000400047c02 */ /* 0x002fe20008000f00 */
[----:B0-----:R-:W-:-:S07]  /*01f0*/  IMAD.U32 R5, RZ, RZ, UR5 ;  /* 0x00000005ff057e24 */ /* 0x001fce000f8e00ff */
[----:B------:R-:W-:-:S07]  /*0200*/  LEPC R20, `(.L_x_3) ;  /* 0x000000001014794e */ /* 0x000fce0000000000 */
[----:B--2---:R-:W-:Y:S05]  /*0210*/  CALL.ABS.NOINC R8 ;  /* 0x0000000008007343 */ /* 0x004fea0003c00000 */
.L_x_3:
[----:B------:R-:W-:Y:S05]  /*0220*/  BSYNC.RECONVERGENT B6 ;  /* 0x0000000000067941 */ /* 0x000fea0003800200 */
.L_x_2:
[----:B------:R-:W-:-:S04]  /*0230*/  IADD3 R2, PT, PT, R23, R2, RZ ;  /* 0x0000000217027210 */ /* 0x000fc80007ffe0ff */
[----:B------:R-:W-:-:S13]  /*0240*/  ISETP.GE.U32.AND P0, PT, R2, 0x20, PT ;  /* 0x000000200200780c */ /* 0x000fda0003f06070 */
[----:B------:R-:W-:Y:S05]  /*0250*/  @!P0 BRA `(.L_x_4) ;  /* 0xfffffffc00b08947 */ /* 0x000fea000383ffff */
.L_x_1:
[----:B------:R-:W-:Y:S05]  /*0260*/  BSYNC.RECONVERGENT B7 ;  /* 0x0000000000077941 */ /* 0x000fea0003800200 */
.L_x_0:
[----:B------:R-:W-:-:S13]  /*0270*/  LOP3.LUT P0, RZ, R22, UR38, RZ, 0xfc, !PT ;  /* 0x0000002616ff7c12 */ /* 0x000fda000f80fcff */
[----:B------:R-:W-:Y:S05]  /*0280*/  @P0 EXIT ;  /* 0x000000000000094d */ /* 0x000fea0003800000 */
[----:B------:R-:W0:Y:S02]  /*0290*/  LDC.64 R2, c[0x4][0x10] ;  /* 0x01000400ff027b82 */ /* 0x000e240000000a00 */
[----:B0-----:R-:W2:Y:S02]  /*02a0*/  LDG.E R2, desc[UR36][R2.64] ;  /* 0x0000002402027981 */ /* 0x001ea4000c1e1900 */
[----:B--2---:R-:W-:-:S13]  /*02b0*/  ISETP.NE.AND P0, PT, R2, 0x400, PT ;  /* 0x000004000200780c */ /* 0x004fda0003f05270 */
[----:B------:R-:W-:Y:S05]  /*02c0*/  @!P0 BRA `(.L_x_5) ;  /* 0x00000000002c8947 */ /* 0x000fea0003800000 */
[----:B------:R-:W-:Y:S01]  /*02d0*/  IMAD.MOV.U32 R3, RZ, RZ, 0x400 ;  /* 0x00000400ff037424 */ /* 0x000fe200078e00ff */
[----:B------:R-:W-:Y:S01]  /*02e0*/  MOV R0, 0x0 ;  /* 0x0000000000007802 */ /* 0x000fe20000000f00 */
[----:B------:R-:W0:Y:S01]  /*02f0*/  LDCU.64 UR4, c[0x4][0x28] ;  /* 0x01000500ff0477ac */ /* 0x000e220008000a00 */
[----:B------:R-:W-:Y:S02]  /*0300*/  IMAD.MOV.U32 R6, RZ, RZ, R17 ;  /* 0x000000ffff067224 */ /* 0x000fe400078e0011 */
[----:B------:R1:W-:Y:S01]  /*0310*/  STL.64 [R1+0x8], R2 ;  /* 0x0000080201007387 */ /* 0x0003e20000100a00 */
[----:B------:R1:W2:Y:S01]  /*0320*/  LDC.64 R8, c[0x4][R0] ;  /* 0x0100000000087b82 */ /* 0x0002a20000000a00 */
[----:B------:R-:W-:Y:S02]  /*0330*/  IMAD.MOV.U32 R7, RZ, RZ, R16 ;  /* 0x000000ffff077224 */ /* 0x000fe400078e0010 */
[----:B0-----:R-:W-:Y:S01]  /*0340*/  IMAD.U32 R4, RZ, RZ, UR4 ;  /* 0x00000004ff047e24 */ /* 0x001fe2000f8e00ff */
[----:B-1----:R-:W-:-:S07]  /*0350*/  MOV R5, UR5 ;  /* 0x0000000500057c02 */ /* 0x002fce0008000f00 */
[----:B------:R-:W-:-:S07]  /*0360*/  LEPC R20, `(.L_x_5) ;  /* 0x000000001014794e */ /* 0x000fce0000000000 */
[----:B--2---:R-:W-:Y:S05]  /*0370*/  CALL.ABS.NOINC R8 ;  /* 0x0000000008007343 */ /* 0x004fea0003c00000 */
.L_x_5:
[----:B------:R-:W0:Y:S02]  /*0380*/  LDC.64 R2, c[0x4][0x18] ;  /* 0x01000600ff027b82 */ /* 0x000e240000000a00 */
[----:B0-----:R-:W2:Y:S02]  /*0390*/  LDG.E R2, desc[UR36][R2.64] ;  /* 0x0000002402027981 */ /* 0x001ea4000c1e1900 */
[----:B--2---:R-:W-:-:S13]  /*03a0*/  ISETP.NE.AND P0, PT, R2, 0x400, PT ;  /* 0x000004000200780c */ /* 0x004fda0003f05270 */
[----:B------:R-:W-:Y:S05]  /*03b0*/  @!P0 EXIT ;  /* 0x000000000000894d */ /* 0x000fea0003800000 */
[----:B------:R-:W-:Y:S01]  /*03c0*/  HFMA2 R3, -RZ, RZ, 0, 6.103515625e-05 ;  /* 0x00000400ff037431 */ /* 0x000fe200000001ff */
[----:B------:R-:W-:Y:S01]  /*03d0*/  MOV R0, 0x0 ;  /* 0x0000000000007802 */ /* 0x000fe20000000f00 */
[----:B------:R-:W0:Y:S01]  /*03e0*/  LDCU.64 UR4, c[0x4][0x30] ;  /* 0x01000600ff0477ac */ /* 0x000e220008000a00 */
[----:B------:R-:W-:Y:S01]  /*03f0*/  MOV R6, R17 ;  /* 0x0000001100067202 */ /* 0x000fe20000000f00 */
[----:B------:R-:W-:Y:S01]  /*0400*/  IMAD.MOV.U32 R7, RZ, RZ, R16 ;  /* 0x000000ffff077224 */ /* 0x000fe200078e0010 */
[----:B------:R1:W2:Y:S01]  /*0410*/  LDC.64 R8, c[0x4][R0] ;  /* 0x0100000000087b82 */ /* 0x0002a20000000a00 */
[----:B------:R1:W-:Y:S01]  /*0420*/  STL.64 [R1+0x8], R2 ;  /* 0x0000080201007387 */ /* 0x0003e20000100a00 */
[----:B0-----:R-:W-:Y:S02]  /*0430*/  IMAD.U32 R4, RZ, RZ, UR4 ;  /* 0x00000004ff047e24 */ /* 0x001fe4000f8e00ff */
[----:B-1----:R-:W-:-:S07]  /*0440*/  IMAD.U32 R5, RZ, RZ, UR5 ;  /* 0x00000005ff057e24 */ /* 0x002fce000f8e00ff */
[----:B------:R-:W-:-:S07]  /*0450*/  LEPC R20, `(.L_x_6) ;  /* 0x000000001014794e */ /* 0x000fce0000000000 */
[----:B--2---:R-:W-:Y:S05]  /*0460*/  CALL.ABS.NOINC R8 ;  /* 0x0000000008007343 */ /* 0x004fea0003c00000 */
.L_x_6:
[----:B------:R-:W-:Y:S05]  /*0470*/  EXIT ;  /* 0x000000000000794d */ /* 0x000fea0003800000 */
.L_x_7:
[----:B------:R-:W-:-:S00]  /*0480*/  BRA `(.L_x_7) ;  /* 0xfffffffc00fc7947 */ /* 0x000fc0000383ffff */
[----:B------:R-:W-:-:S00]  /*0490*/  NOP ;  /* 0x0000000000007918 */ /* 0x000fc00000000000 */
        /* <DEDUP_REMOVED lines=14> */
.L_x_56:


//--------------------- .text._Z4testv            --------------------------
	.section	.text._Z4testv,"ax",@progbits
	.align	128
        .global         _Z4testv
        .type           _Z4testv,@function
        .size           _Z4testv,(.L_x_57 - _Z4testv)
        .other          _Z4testv,@"STO_CUDA_ENTRY STV_DEFAULT"
_Z4testv:
.text._Z4testv:
[----:B------:R-:W0:Y:S01]  /*0000*/  LDC R1, c[0x0][0x37c] ;  /* 0x0000df00ff017b82 */ /* 0x000e220000000800 */
[----:B------:R-:W1:Y:S01]  /*0010*/  S2R R17, SR_TID.X ;  /* 0x0000000000117919 */ /* 0x000e620000002100 */
[----:B------:R-:W2:Y:S01]  /*0020*/  LDCU UR5, c[0x0][0x2fc] ;  /* 0x00005f80ff0577ac */ /* 0x000ea20008000800 */
[----:B0-----:R-:W-:Y:S01]  /*0030*/  VIADD R1, R1, 0xfffffff8 ;  /* 0xfffffff801017836 */ /* 0x001fe20000000000 */
[----:B------:R-:W0:Y:S04]  /*0040*/  LDCU UR6, c[0x0][0x370] ;  /* 0x00006e00ff0677ac */ /* 0x000e280008000800 */
[----:B------:R-:W3:Y:S01]  /*0050*/  LDC R0, c[0x0][0x360] ;  /* 0x0000d800ff007b82 */ /* 0x000ee20000000800 */
[----:B------:R-:W4:Y:S01]  /*0060*/  LDCU UR4, c[0x0][0x2f8] ;  /* 0x00005f00ff0477ac */ /* 0x000f220008000800 */
[----:B------:R-:W0:Y:S01]  /*0070*/  LDCU.64 UR36, c[0x0][0x358] ;  /* 0x00006b00ff2477ac */ /* 0x000e220008000a00 */
[----:B----4-:R-:W-:Y:S01]  /*0080*/  IADD3 R2, P0, PT, R1, UR4, RZ ;  /* 0x0000000401027c10 */ /* 0x010fe2000ff1e0ff */
[----:B---3--:R-:W-:Y:S01]  /*0090*/  VIADD R0, R0, 0x1f ;  /* 0x0000001f00007836 */ /* 0x008fe20000000000 */
[----:B-1----:R-:W-:-:S03]  /*00a0*/  SHF.R.U32.HI R3, RZ, 0x5, R17 ;  /* 0x00000005ff037819 */ /* 0x002fc60000011611 */
[----:B--2---:R-:W-:Y:S01]  /*00b0*/  IMAD.X R18, RZ, RZ, UR5, P0 ;  /* 0x00000005ff127e24 */ /* 0x004fe200080e06ff */
[----:B------:R-:W-:Y:S02]  /*00c0*/  LOP3.LUT R17, R17, 0x1f, RZ, 0xc0, !PT ;  /* 0x0000001f11117812 */ /* 0x000fe400078ec0ff */
[----:B------:R-:W-:-:S05]  /*00d0*/  SHF.R.U32.HI R0, RZ, 0x5, R0 ;  /* 0x00000005ff007819 */ /* 0x000fca0000011600 */
[----:B0-----:R-:W-:Y:S01]  /*00e0*/  IMAD R16, R0, UR6, R3 ;  /* 0x0000000600107c24 */ /* 0x001fe2000f8e0203 */
[----:B------:R-:W-:-:S07]  /*00f0*/  PRMT R0, RZ, 0x7610, R0 ;  /* 0x00007610ff007816 */ /* 0x000fce0000000000 */
.L_x_37:
[----:B------:R-:W-:Y:S01]  /*0100*/  ISETP.NE.AND P0, PT, R17, RZ, PT ;  /* 0x000000ff1100720c */ /* 0x000fe20003f05270 */
[----:B------:R-:W-:Y:S05]  /*0110*/  YIELD ;  /* 0x0000000000007946 */ /* 0x000fea0003800000 */
[----:B------:R-:W-:Y:S01]  /*0120*/  BSSY.RECONVERGENT B0, `(.L_x_8) ;  /* 0x0000005000007945 */ /* 0x000fe20003800200 */
[----:B-1----:R-:W-:-:S06]  /*0130*/  IMAD.MOV.U32 R13, RZ, RZ, RZ ;  /* 0x000000ffff0d7224 */ /* 0x002fcc00078e00ff */
[----:B0-2--5:R-:W-:Y:S05]  /*0140*/  @P0 BRA `(.L_x_9) ;  /* 0x0000000000080947 */ /* 0x025fea0003800000 */
[----:B------:R-:W0:Y:S02]  /*0150*/  LDC.64 R4, c[0x4][0x8] ;  /* 0x01000200ff047b82 */ /* 0x000e240000000a00 */
[----:B0-----:R0:W5:Y:S02]  /*0160*/  ATOMG.E.OR.STRONG.GPU PT, R13, desc[UR36][R4.64], RZ ;  /* 0x800000ff040d79a8 */ /* 0x001164000b1ef124 */
.L_x_9:
[----:B------:R-:W-:Y:S05]  /*0170*/  BSYNC.RECONVERGENT B0 ;  /* 0x0000000000007941 */ /* 0x000fea0003800200 */
.L_x_8:
[----:B------:R-:W-:-:S03]  /*0180*/  UMOV UR4, 0xffffffff ;  /* 0xffffffff00047882 */ /* 0x000fc60000000000 */
[----:B------:R-:W-:Y:S05]  /*0190*/  BRA.DIV UR4, `(.L_x_10) ;  /* 0x0000000a04f47947 */ /* 0x000fea000b800000 */
[----:B-----5:R1:W2:Y:S02]  /*01a0*/  SHFL.IDX PT, R14, R13, RZ, 0x1f ;  /* 0x00001fff0d0e7589 */ /* 0x0202a400000e0000 */
.L_x_40:
[----:B------:R-:W-:Y:S01]  /*01b0*/  LOP3.LUT P0, RZ, R0, 0xff, RZ, 0xc0, !PT ;  /* 0x000000ff00ff7812 */ /* 0x000fe2000780c0ff */
[----:B------:R-:W-:Y:S03]  /*01c0*/  BSSY B6, `(.L_x_11) ;  /* 0x00000b9000067945 */ /* 0x000fe60003800000 */
[----:B--2---:R-:W-:-:S13]  /*01d0*/  ISETP.LT.AND P0, PT, R14, 0x20, !P0 ;  /* 0x000000200e00780c */ /* 0x004fda0004701270 */
[----:B------:R-:W-:Y:S05]  /*01e0*/  @!P0 BRA `(.L_x_12) ;  /* 0x0000000400c48947 */ /* 0x000fea0003800000 */
[----:B0-----:R-:W0:Y:S01]  /*01f0*/  S2R R5, SR_LANEID ;  /* 0x0000000000057919 */ /* 0x001e220000000000 */
[----:B------:R-:W-:Y:S01]  /*0200*/  VOTEU.ANY UR4, UPT, PT ;  /* 0x0000000000047886 */ /* 0x000fe200038e0100 */
[----:B------:R-:W2:Y:S01]  /*0210*/  LDC.64 R6, c[0x4][0x10] ;  /* 0x01000400ff067b82 */ /* 0x000ea20000000a00 */
[----:B------:R-:W0:Y:S08]  /*0220*/  FLO.U32 R4, UR4 ;  /* 0x0000000400047d00 */ /* 0x000e3000080e0000 */
[----:B------:R-:W2:Y:S01]  /*0230*/  POPC R3, UR4 ;  /* 0x0000000400037d09 */ /* 0x000ea20008000000 */
[----:B0-----:R-:W-:-:S13]  /*0240*/  ISETP.EQ.U32.AND P0, PT, R4, R5, PT ;  /* 0x000000050400720c */ /* 0x001fda0003f02070 */
[----:B--2---:R-:W2:Y:S01]  /*0250*/  @P0 ATOMG.E.ADD.STRONG.GPU PT, R3, desc[UR36][R6.64], R3 ;  /* 0x80000003060309a8 */ /* 0x004ea200081ef124 */
[----:B------:R-:W0:Y:S02]  /*0260*/  S2R R0, SR_LTMASK ;  /* 0x0000000000007919 */ /* 0x000e240000003900 */
[----:B0-----:R-:W-:Y:S01]  /*0270*/  LOP3.LUT R8, R0, UR4, RZ, 0xc0, !PT ;  /* 0x0000000400087c12 */ /* 0x001fe2000f8ec0ff */
[----:B------:R-:W-:-:S05]  /*0280*/  UMOV UR4, 0xffffffff ;  /* 0xffffffff00047882 */ /* 0x000fca0000000000 */
[----:B------:R-:W0:Y:S01]  /*0290*/  POPC R8, R8 ;  /* 0x0000000800087309 */ /* 0x000e220000000000 */
[----:B--2---:R-:W0:Y:S02]  /*02a0*/  SHFL.IDX PT, R5, R3, R4, 0x1f ;  /* 0x00001f0403057589 */ /* 0x004e2400000e0000 */
[----:B0-----:R-:W-:-:S05]  /*02b0*/  IMAD.IADD R5, R5, 0x1, R8 ;  /* 0x0000000105057824 */ /* 0x001fca00078e0208 */
[----:B------:R-:W-:-:S04]  /*02c0*/  ISETP.GE.AND P0, PT, R5, 0x400, PT ;  /* 0x000004000500780c */ /* 0x000fc80003f06270 */
[----:B------:R-:W-:Y:S01]  /*02d0*/  SEL R0, RZ, 0x1, P0 ;  /* 0x00000001ff007807 */ /* 0x000fe20000000000 */
[----:B------:R-:W-:Y:S08]  /*02e0*/  BRA.DIV UR4, `(.L_x_13) ;  /* 0x0000000a04c47947 */ /* 0x000ff0000b800000 */
[----:B------:R-:W-:-:S13]  /*02f0*/  VOTE.ANY P0, !P0 ;  /* 0x0000000000ff7806 */ /* 0x000fda0004000100 */
.L_x_43:
[----:B------:R-:W-:Y:S05]  /*0300*/  @!P0 BRA `(.L_x_14) ;  /* 0x0000000400188947 */ /* 0x000fea0003800000 */
.L_x_24:
[----:B------:R-:W-:Y:S01]  /*0310*/  PRMT R0, R0, 0x9910, RZ ;  /* 0x0000991000007816 */ /* 0x000fe200000000ff */
[----:B------:R-:W-:Y:S05]  /*0320*/  YIELD ;  /* 0x0000000000007946 */ /* 0x000fea0003800000 */
[----:B------:R-:W-:Y:S01]  /*0330*/  ISETP.NE.AND P0, PT, R0, RZ, PT ;  /* 0x000000ff0000720c */ /* 0x000fe20003f05270 */
[----:B------:R-:W-:Y:S01]  /*0340*/  BSSY B0, `(.L_x_15) ;  /* 0x000003d000007945 */ /* 0x000fe20003800000 */
[----:B------:R-:W-:-:S11]  /*0350*/  PRMT R0, RZ, 0x7610, R0 ;  /* 0x00007610ff007816 */ /* 0x000fd60000000000 */
[----:B0----5:R-:W-:Y:S05]  /*0360*/  @!P0 BRA `(.L_x_16) ;  /* 0x0000000000e88947 */ /* 0x021fea0003800000 */
[----:B------:R-:W0:Y:S02]  /*0370*/  LDC.64 R6, c[0x4][0x8] ;  /* 0x01000200ff067b82 */ /* 0x000e240000000a00 */
[----:B0-----:R-:W2:Y:S01]  /*0380*/  ATOMG.E.OR.STRONG.GPU PT, R0, desc[UR36][R6.64], RZ ;  /* 0x800000ff060079a8 */ /* 0x001ea2000b1ef124 */
[----:B------:R-:W-:Y:S01]  /*0390*/  BSSY B1, `(.L_x_17) ;  /* 0x0000036000017945 */ /* 0x000fe20003800000 */
[----:B------:R-:W-:Y:S02]  /*03a0*/  PLOP3.LUT P0, PT, PT, PT, PT, 0x80, 0x8 ;  /* 0x000000000008781c */ /* 0x000fe40003f0f070 */
[----:B--2---:R-:W-:-:S13]  /*03b0*/  ISETP.GT.U32.AND P1, PT, R0, 0x1f, PT ;  /* 0x0000001f0000780c */ /* 0x004fda0003f24070 */
[----:B------:R-:W-:Y:S05]  /*03c0*/  @P1 BRA `(.L_x_18) ;  /* 0x0000000000c81947 */ /* 0x000fea0003800000 */
[----:B------:R-:W0:Y:S01]  /*03d0*/  S2R R11, SR_LANEID ;  /* 0x00000000000b7919 */ /* 0x000e220000000000 */
[----:B------:R-:W-:Y:S02]  /*03e0*/  VOTEU.ANY UR4, UPT, PT ;  /* 0x0000000000047886 */ /* 0x000fe400038e0100 */
[----:B------:R-:W0:Y:S08]  /*03f0*/  FLO.U32 R4, UR4 ;  /* 0x0000000400047d00 */ /* 0x000e3000080e0000 */
[----:B------:R-:W2:Y:S01]  /*0400*/  POPC R3, UR4 ;  /* 0x0000000400037d09 */ /* 0x000ea20008000000 */
[----:B0-----:R-:W-:-:S13]  /*0410*/  ISETP.EQ.U32.AND P1, PT, R4, R11, PT ;  /* 0x0000000b0400720c */ /* 0x001fda0003f22070 */
[----:B--2---:R-:W2:Y:S01]  /*0420*/  @P1 ATOMG.E.ADD.STRONG.GPU PT, R3, desc[UR36][R6.64], R3 ;  /* 0x80000003060319a8 */ /* 0x004ea200081ef124 */
[----:B------:R-:W0:Y:S02]  /*0430*/  S2R R8, SR_LTMASK ;  /* 0x0000000000087919 */ /* 0x000e240000003900 */
[----:B0-----:R-:W-:-:S04]  /*0440*/  LOP3.LUT R8, R8, UR4, RZ, 0xc0, !PT ;  /* 0x0000000408087c12 */ /* 0x001fc8000f8ec0ff */
[----:B------:R-:W0:Y:S01]  /*0450*/  POPC R9, R8 ;  /* 0x0000000800097309 */ /* 0x000e220000000000 */
[----:B--2---:R-:W0:Y:S02]  /*0460*/  SHFL.IDX PT, R0, R3, R4, 0x1f ;  /* 0x00001f0403007589 */ /* 0x004e2400000e0000 */
[----:B0-----:R-:W-:-:S04]  /*0470*/  IADD3 R0, PT, PT, R0, 0x1, R9 ;  /* 0x0000000100007810 */ /* 0x001fc80007ffe009 */
[----:B------:R-:W-:-:S13]  /*0480*/  ISETP.GE.U32.AND P1, PT, R0, 0x21, PT ;  /* 0x000000210000780c */ /* 0x000fda0003f26070 */
[----:B------:R-:W-:Y:S05]  /*0490*/  @!P1 BRA `(.L_x_19) ;  /* 0x00000000001c9947 */ /* 0x000fea0003800000 */
[----:B------:R-:W-:Y:S02]  /*04a0*/  VOTEU.ANY UR4, UPT, PT ;  /* 0x0000000000047886 */ /* 0x000fe400038e0100 */
[----:B------:R-:W-:Y:S02]  /*04b0*/  UFLO.U32 UR5, UR4 ;  /* 0x00000004000572bd */ /* 0x000fe400080e0000 */
[----:B------:R-:W-:-:S04]  /*04c0*/  UPOPC UR4, UR4 ;  /* 0x00000004000472bf */ /* 0x000fc80008000000 */
[----:B------:R-:W-:Y:S02]  /*04d0*/  ISETP.EQ.U32.AND P1, PT, R11, UR5, PT ;  /* 0x000000050b007c0c */ /* 0x000fe4000bf22070 */
[----:B------:R-:W-:-:S11]  /*04e0*/  IMAD R3, RZ, RZ, -UR4 ;  /* 0x80000004ff037e24 */ /* 0x000fd6000f8e02ff */
[----:B------:R0:W5:Y:S01]  /*04f0*/  @P1 ATOMG.E.ADD.STRONG.GPU PT, RZ, desc[UR36][R6.64], R3 ;  /* 0x8000000306ff19a8 */ /* 0x00016200081ef124 */
[----:B------:R-:W-:Y:S05]  /*0500*/  BRA `(.L_x_18) ;  /* 0x0000000000787947 */ /* 0x000fea0003800000 */
.L_x_19:
[----:B------:R-:W0:Y:S01]  /*0510*/  LDCU.64 UR4, c[0x4][0x8] ;  /* 0x01000100ff0477ac */ /* 0x000e220008000a00 */
[----:B------:R-:W-:Y:S01]  /*0520*/  IMAD.MOV.U32 R3, RZ, RZ, 0x1f ;  /* 0x0000001fff037424 */ /* 0x000fe200078e00ff */
[----:B------:R-:W2:Y:S01]  /*0530*/  LDC.64 R6, c[0x4][0x8] ;  /* 0x01000200ff067b82 */ /* 0x000ea20000000a00 */
[----:B0-----:R-:W-:-:S04]  /*0540*/  UIADD3 UR4, UP0, UPT, UR4, 0x8, URZ ;  /* 0x0000000804047890 */ /* 0x001fc8000ff1e0ff */
[----:B------:R-:W-:Y:S02]  /*0550*/  UIADD3.X UR5, UPT, UPT, URZ, UR5, URZ, UP0, !UPT ;  /* 0x00000005ff057290 */ /* 0x000fe400087fe4ff */
[----:B------:R-:W-:-:S04]  /*0560*/  IMAD.U32 R8, RZ, RZ, UR4 ;  /* 0x00000004ff087e24 */ /* 0x000fc8000f8e00ff */
[----:B------:R-:W-:-:S06]  /*0570*/  IMAD.U32 R9, RZ, RZ, UR5 ;  /* 0x00000005ff097e24 */ /* 0x000fcc000f8e00ff */
[----:B------:R-:W2:Y:S01]  /*0580*/  ATOMG.E.INC.STRONG.GPU PT, R9, desc[UR36][R8.64], R3 ;  /* 0x80000003080979a8 */ /* 0x000ea200099ef124 */
[----:B------:R-:W-:Y:S02]  /*0590*/  IMAD.MOV.U32 R4, RZ, RZ, -0x1 ;  /* 0xffffffffff047424 */ /* 0x000fe400078e00ff */
[----:B--2---:R-:W-:-:S05]  /*05a0*/  IMAD.WIDE.U32 R6, R9, 0x4, R6 ;  /* 0x0000000409067825 */ /* 0x004fca00078e0006 */
[----:B------:R-:W2:Y:S01]  /*05b0*/  ATOMG.E.CAS.STRONG.GPU PT, R4, [R6+0xc], R4, R5 ;  /* 0x00000c04060473a9 */ /* 0x000ea200001ee105 */
[----:B------:R-:W-:Y:S01]  /*05c0*/  BSSY B2, `(.L_x_20) ;  /* 0x0000011000027945 */ /* 0x000fe20003800000 */
[----:B--2---:R-:W-:-:S13]  /*05d0*/  ISETP.NE.AND P0, PT, R4, -0x1, PT ;  /* 0xffffffff0400780c */ /* 0x004fda0003f05270 */
[----:B------:R-:W-:Y:S05]  /*05e0*/  @!P0 BRA `(.L_x_21) ;  /* 0x0000000000388947 */ /* 0x000fea0003800000 */
[----:B------:R-:W-:-:S07]  /*05f0*/  IMAD.MOV.U32 R4, RZ, RZ, -0x1 ;  /* 0xffffffffff047424 */ /* 0x000fce00078e00ff */
.L_x_22:
[----:B------:R-:W-:Y:S05]  /*0600*/  YIELD ;  /* 0x0000000000007946 */ /* 0x000fea0003800000 */
[----:B------:R-:W-:Y:S01]  /*0610*/  @!PT LDS RZ, [RZ] ;  /* 0x00000000fffff984 */ /* 0x000fe20000000800 */
[----:B------:R-:W-:Y:S01]  /*0620*/  @!PT LDS RZ, [RZ] ;  /* 0x00000000fffff984 */ /* 0x000fe20000000800 */
[----:B------:R-:W-:Y:S01]  /*0630*/  @!PT LDS RZ, [RZ] ;  /* 0x00000000fffff984 */ /* 0x000fe20000000800 */
[----:B------:R-:W-:Y:S01]  /*0640*/  @!PT LDS RZ, [RZ] ;  /* 0x00000000fffff984 */ /* 0x000fe20000000800 */
[----:B------:R-:W-:-:S00]  /*0650*/  MEMBAR.ALL.CTA ;  /* 0x0000000000007992 */ /* 0x000fc00000008000 */
[----:B------:R-:W-:Y:S06]  /*0660*/  MEMBAR.SC.GPU ;  /* 0x0000000000007992 */ /* 0x000fec0000002000 */
[----:B------:R-:W-:-:S00]  /*0670*/  ERRBAR ;  /* 0x00000000000079ab */ /* 0x000fc00000000000 */
[----:B------:R-:W-:Y:S06]  /*0680*/  CGAERRBAR ;  /* 0x00000000000075ab */ /* 0x000fec0000000000 */
[----:B------:R-:W-:Y:S04]  /*0690*/  CCTL.IVALL ;  /* 0x00000000ff00798f */ /* 0x000fe80002000000 */
[----:B------:R-:W2:Y:S02]  /*06a0*/  ATOMG.E.CAS.STRONG.GPU PT, R3, [R6+0xc], R4, R5 ;  /* 0x00000c04060373a9 */ /* 0x000ea400001ee105 */
[----:B--2---:R-:W-:-:S13]  /*06b0*/  ISETP.NE.AND P0, PT, R3, -0x1, PT ;  /* 0xffffffff0300780c */ /* 0x004fda0003f05270 */
[----:B------:R-:W-:Y:S05]  /*06c0*/  @P0 BRA `(.L_x_22) ;  /* 0xfffffffc00cc0947 */ /* 0x000fea000383ffff */
.L_x_21:
[----:B------:R-:W-:Y:S05]  /*06d0*/  BSYNC B2 ;  /* 0x0000000000027941 */ /* 0x000fea0003800000 */
.L_x_20:
[----:B------:R-:W-:-:S13]  /*06e0*/  ISETP.EQ.AND P0, PT, R0, RZ, PT ;  /* 0x000000ff0000720c */ /* 0x000fda0003f02270 */
.L_x_18:
[----:B------:R-:W-:Y:S05]  /*06f0*/  BSYNC B1 ;  /* 0x0000000000017941 */ /* 0x000fea0003800000 */
.L_x_17:
[----:B------:R-:W-:-:S07]  /*0700*/  SEL R0, RZ, 0x1, !P0 ;  /* 0x00000001ff007807 */ /* 0x000fce0004000000 */
.L_x_16:
[----:B------:R-:W-:Y:S05]  /*0710*/  BSYNC B0 ;  /* 0x0000000000007941 */ /* 0x000fea0003800000 */
.L_x_15:
[----:B------:R-:W-:Y:S01]  /*0720*/  UMOV UR4, 0xffffffff ;  /* 0xffffffff00047882 */ /* 0x000fe20000000000 */
[----:B------:R-:W-:Y:S02]  /*0730*/  LOP3.LUT P0, R0, R0, 0xff, RZ, 0xc0, !PT ;  /* 0x000000ff00007812 */ /* 0x000fe4000780c0ff */
[----:B------:R-:W-:Y:S11]  /*0740*/  BRA.DIV UR4, `(.L_x_23) ;  /* 0x0000000604d07947 */ /* 0x000ff6000b800000 */
[----:B------:R-:W-:-:S13]  /*0750*/  VOTE.ANY P0, P0 ;  /* 0x0000000000ff7806 */ /* 0x000fda0000000100 */
.L_x_46:
[----:B------:R-:W-:Y:S05]  /*0760*/  @P0 BRA `(.L_x_24) ;  /* 0xfffffff800e80947 */ /* 0x000fea000383ffff */
.L_x_14:
[C---:B------:R-:W-:Y:S01]  /*0770*/  ISETP.GE.AND P1, PT, R5.reuse, 0x401, PT ;  /* 0x000004010500780c */ /* 0x040fe20003f26270 */
[----:B------:R-:W-:Y:S01]  /*0780*/  BSSY.RECONVERGENT B0, `(.L_x_25) ;  /* 0x0000006000007945 */ /* 0x000fe20003800200 */
[----:B------:R-:W-:-:S11]  /*0790*/  ISETP.GT.AND P0, PT, R5, 0x3ff, PT ;  /* 0x000003ff0500780c */ /* 0x000fd60003f04270 */
[----:B------:R-:W-:Y:S05]  /*07a0*/  @!P1 BRA `(.L_x_26) ;  /* 0x00000000000c9947 */ /* 0x000fea0003800000 */
[----:B------:R-:W2:Y:S01]  /*07b0*/  LDC.64 R4, c[0x4][0x10] ;  /* 0x01000400ff047b82 */ /* 0x000ea20000000a00 */
[----:B0-----:R-:W-:-:S05]  /*07c0*/  IMAD.MOV.U32 R3, RZ, RZ, 0x400 ;  /* 0x00000400ff037424 */ /* 0x001fca00078e00ff */
[----:B--2---:R2:W5:Y:S02]  /*07d0*/  ATOMG.E.EXCH.STRONG.GPU PT, RZ, desc[UR36][R4.64], R3 ;  /* 0x8000000304ff79a8 */ /* 0x004564000c1ef124 */
.L_x_26:
[----:B------:R-:W-:Y:S05]  /*07e0*/  BSYNC.RECONVERGENT B0 ;  /* 0x0000000000007941 */ /* 0x000fea0003800200 */
.L_x_25:
[----:B------:R-:W-:-:S03]  /*07f0*/  UMOV UR4, 0xffffffff ;  /* 0xffffffff00047882 */ /* 0x000fc60000000000 */
[----:B------:R-:W-:Y:S05]  /*0800*/  BRA.DIV UR4, `(.L_x_27) ;  /* 0x0000000604c47947 */ /* 0x000fea000b800000 */
[----:B------:R-:W-:-:S13]  /*0810*/  VOTE.ANY P0, P0 ;  /* 0x0000000000ff7806 */ /* 0x000fda0000000100 */
.L_x_49:
[----:B------:R-:W-:Y:S01]  /*0820*/  PRMT R0, RZ, 0x7610, R0 ;  /* 0x00007610ff007816 */ /* 0x000fe20000000000 */
[----:B------:R-:W-:Y:S06]  /*0830*/  @!P0 BRA `(.L_x_28) ;  /* 0x0000000400448947 */ /* 0x000fec0003800000 */
[----:B------:R-:W-:Y:S01]  /*0840*/  MOV R0, 0x0 ;  /* 0x0000000000007802 */ /* 0x000fe20000000f00 */
[----:B------:R3:W-:Y:S01]  /*0850*/  STL.64 [R1], R16 ;  /* 0x0000001001007387 */ /* 0x0007e20000100a00 */
[----:B------:R-:W2:Y:S01]  /*0860*/  LDCU.64 UR4, c[0x4][0x20] ;  /* 0x01000400ff0477ac */ /* 0x000ea20008000a00 */
[----:B0-----:R-:W-:Y:S01]  /*0870*/  IMAD.MOV.U32 R6, RZ, RZ, R2 ;  /* 0x000000ffff067224 */ /* 0x001fe200078e0002 */
[----:B------:R3:W0:Y:S01]  /*0880*/  LDC.64 R8, c[0x4][R0] ;  /* 0x0100000000087b82 */ /* 0x0006220000000a00 */
[----:B------:R-:W-:Y:S02]  /*0890*/  IMAD.MOV.U32 R7, RZ, RZ, R18 ;  /* 0x000000ffff077224 */ /* 0x000fe400078e0012 */
[----:B--2---:R-:W-:Y:S02]  /*08a0*/  IMAD.U32 R4, RZ, RZ, UR4 ;  /* 0x00000004ff047e24 */ /* 0x004fe4000f8e00ff */
[----:B---3--:R-:W-:-:S07]  /*08b0*/  IMAD.U32 R5, RZ, RZ, UR5 ;  /* 0x00000005ff057e24 */ /* 0x008fce000f8e00ff */
[----:B------:R-:W-:-:S07]  /*08c0*/  LEPC R20, `(.L_x_29) ;  /* 0x000000001014794e */ /* 0x000fce0000000000 */
[----:B01---5:R-:W-:Y:S05]  /*08d0*/  CALL.ABS.NOINC R8 ;  /* 0x0000000008007343 */ /* 0x023fea0003c00000 */
.L_x_29:
[----:B------:R-:W-:Y:S01]  /*08e0*/  IMAD.MOV.U32 R0, RZ, RZ, 0x1 ;  /* 0x00000001ff007424 */ /* 0x000fe200078e00ff */
[----:B------:R-:W-:Y:S06]  /*08f0*/  BRA `(.L_x_28) ;  /* 0x0000000400147947 */ /* 0x000fec0003800000 */
.L_x_12:
[----:B0-----:R-:W0:Y:S02]  /*0900*/  LDC.64 R4, c[0x4][0x8] ;  /* 0x01000200ff047b82 */ /* 0x001e240000000a00 */
[----:B0-----:R-:W2:Y:S01]  /*0910*/  ATOMG.E.OR.STRONG.GPU PT, R3, desc[UR36][R4.64], RZ ;  /* 0x800000ff040379a8 */ /* 0x001ea2000b1ef124 */
[----:B------:R-:W-:Y:S01]  /*0920*/  BSSY B0, `(.L_x_30) ;  /* 0x000003b000007945 */ /* 0x000fe20003800000 */
[----:B--2---:R-:W-:-:S13]  /*0930*/  ISETP.GE.AND P0, PT, R3, 0x1, PT ;  /* 0x000000010300780c */ /* 0x004fda0003f06270 */
[----:B------:R-:W-:Y:S05]  /*0940*/  @!P0 BRA `(.L_x_31) ;  /* 0x0000000000e08947 */ /* 0x000fea0003800000 */
[----:B------:R-:W0:Y:S01]  /*0950*/  S2R R9, SR_LANEID ;  /* 0x0000000000097919 */ /* 0x000e220000000000 */
[----:B------:R-:W-:Y:S02]  /*0960*/  VOTEU.ANY UR4, UPT, PT ;  /* 0x0000000000047886 */ /* 0x000fe400038e0100 */
[----:B------:R-:W0:Y:S01]  /*0970*/  FLO.U32 R6, UR4 ;  /* 0x0000000400067d00 */ /* 0x000e2200080e0000 */
[----:B------:R-:W-:-:S06]  /*0980*/  UPOPC UR5, UR4 ;  /* 0x00000004000572bf */ /* 0x000fcc0008000000 */
[----:B------:R-:W-:Y:S01]  /*0990*/  IMAD R7, RZ, RZ, -UR5 ;  /* 0x80000005ff077e24 */ /* 0x000fe2000f8e02ff */
[----:B0-----:R-:W-:-:S13]  /*09a0*/  ISETP.EQ.U32.AND P0, PT, R6, R9, PT ;  /* 0x000000090600720c */ /* 0x001fda0003f02070 */
[----:B------:R-:W2:Y:S01]  /*09b0*/  @P0 ATOMG.E.ADD.STRONG.GPU PT, R7, desc[UR36][R4.64], R7 ;  /* 0x80000007040709a8 */ /* 0x000ea200081ef124 */
[----:B------:R-:W0:Y:S02]  /*09c0*/  S2R R8, SR_LTMASK ;  /* 0x0000000000087919 */ /* 0x000e240000003900 */
[----:B0-----:R-:W-:-:S06]  /*09d0*/  LOP3.LUT R8, R8, UR4, RZ, 0xc0, !PT ;  /* 0x0000000408087c12 */ /* 0x001fcc000f8ec0ff */
[----:B------:R-:W0:Y:S01]  /*09e0*/  POPC R8, R8 ;  /* 0x0000000800087309 */ /* 0x000e220000000000 */
[----:B--2---:R-:W0:Y:S02]  /*09f0*/  SHFL.IDX PT, R3, R7, R6, 0x1f ;  /* 0x00001f0607037589 */ /* 0x004e2400000e0000 */
[----:B0-----:R-:W-:-:S05]  /*0a00*/  IMAD.IADD R3, R3, 0x1, -R8 ;  /* 0x0000000103037824 */ /* 0x001fca00078e0a08 */
[----:B------:R-:W-:-:S13]  /*0a10*/  ISETP.GT.AND P0, PT, R3, RZ, PT ;  /* 0x000000ff0300720c */ /* 0x000fda0003f04270 */
[----:B------:R-:W-:Y:S05]  /*0a20*/  @P0 BRA `(.L_x_32) ;  /* 0x0000000000180947 */ /* 0x000fea0003800000 */
[----:B------:R-:W-:Y:S02]  /*0a30*/  VOTEU.ANY UR4, UPT, PT ;  /* 0x0000000000047886 */ /* 0x000fe400038e0100 */
[----:B------:R-:W-:Y:S02]  /*0a40*/  UFLO.U32 UR5, UR4 ;  /* 0x00000004000572bd */ /* 0x000fe400080e0000 */
[----:B------:R-:W0:Y:S04]  /*0a50*/  POPC R3, UR4 ;  /* 0x0000000400037d09 */ /* 0x000e280008000000 */
[----:B------:R-:W-:-:S13]  /*0a60*/  ISETP.EQ.U32.AND P0, PT, R9, UR5, PT ;  /* 0x0000000509007c0c */ /* 0x000fda000bf02070 */
[----:B0-----:R2:W5:Y:S01]  /*0a70*/  @P0 ATOMG.E.ADD.STRONG.GPU PT, RZ, desc[UR36][R4.64], R3 ;  /* 0x8000000304ff09a8 */ /* 0x00156200081ef124 */
[----:B------:R-:W-:Y:S05]  /*0a80*/  BRA `(.L_x_31) ;  /* 0x0000000000907947 */ /* 0x000fea0003800000 */
.L_x_32:
        /* <DEDUP_REMOVED lines=10> */
[----:B------:R-:W2:Y:S01]  /*0b30*/  ATOMG.E.EXCH.STRONG.GPU PT, R3, desc[UR36][R4.64+0xc], R3 ;  /* 0x80000c03040379a8 */ /* 0x000ea2000c1ef124 */
[----:B------:R-:W-:Y:S01]  /*0b40*/  BSSY B1, `(.L_x_33) ;  /* 0x0000011000017945 */ /* 0x000fe20003800000 */
[----:B--2---:R-:W-:-:S13]  /*0b50*/  ISETP.NE.AND P0, PT, R3, -0x1, PT ;  /* 0xffffffff0300780c */ /* 0x004fda0003f05270 */
[----:B------:R-:W-:Y:S05]  /*0b60*/  @P0 BRA `(.L_x_34) ;  /* 0x0000000000380947 */ /* 0x000fea0003800000 */
[----:B------:R-:W-:-:S07]  /*0b70*/  IMAD.MOV.U32 R3, RZ, RZ, -0x1 ;  /* 0xffffffffff037424 */ /* 0x000fce00078e00ff */
.L_x_35:
        /* <DEDUP_REMOVED lines=10> */
[----:B------:R-:W2:Y:S02]  /*0c20*/  ATOMG.E.EXCH.STRONG.GPU PT, R6, desc[UR36][R4.64+0xc], R3 ;  /* 0x80000c03040679a8 */ /* 0x000ea4000c1ef124 */
[----:B--2---:R-:W-:-:S13]  /*0c30*/  ISETP.NE.AND P0, PT, R6, -0x1, PT ;  /* 0xffffffff0600780c */ /* 0x004fda0003f05270 */
[----:B------:R-:W-:Y:S05]  /*0c40*/  @!P0 BRA `(.L_x_35) ;  /* 0xfffffffc00cc8947 */ /* 0x000fea000383ffff */
.L_x_34:
[----:B------:R-:W-:Y:S05]  /*0c50*/  BSYNC B1 ;  /* 0x0000000000017941 */ /* 0x000fea0003800000 */
.L_x_33:
[----:B------:R-:W0:Y:S01]  /*0c60*/  S2R R6, SR_LANEID ;  /* 0x0000000000067919 */ /* 0x000e220000000000 */
[----:B------:R-:W2:Y:S01]  /*0c70*/  LDC.64 R4, c[0x4][0x18] ;  /* 0x01000600ff047b82 */ /* 0x000ea20000000a00 */
[----:B------:R-:W-:Y:S02]  /*0c80*/  VOTEU.ANY UR4, UPT, PT ;  /* 0x0000000000047886 */ /* 0x000fe400038e0100 */
[----:B------:R-:W-:Y:S02]  /*0c90*/  UFLO.U32 UR5, UR4 ;  /* 0x00000004000572bd */ /* 0x000fe400080e0000 */
[----:B------:R-:W2:Y:S04]  /*0ca0*/  POPC R3, UR4 ;  /* 0x0000000400037d09 */ /* 0x000ea80008000000 */
[----:B0-----:R-:W-:-:S13]  /*0cb0*/  ISETP.EQ.U32.AND P0, PT, R6, UR5, PT ;  /* 0x0000000506007c0c */ /* 0x001fda000bf02070 */
[----:B--2---:R0:W5:Y:S02]  /*0cc0*/  @P0 ATOMG.E.ADD.STRONG.GPU PT, RZ, desc[UR36][R4.64], R3 ;  /* 0x8000000304ff09a8 */ /* 0x00416400081ef124 */
.L_x_31:
[----:B------:R-:W-:Y:S05]  /*0cd0*/  BSYNC B0 ;  /* 0x0000000000007941 */ /* 0x000fea0003800000 */
.L_x_30:
[----:B0-2---:R-:W0:Y:S02]  /*0ce0*/  LDC.64 R4, c[0x4][0x18] ;  /* 0x01000600ff047b82 */ /* 0x005e240000000a00 */
[----:B0-----:R-:W2:Y:S01]  /*0cf0*/  ATOMG.E.OR.STRONG.GPU PT, R4, desc[UR36][R4.64], RZ ;  /* 0x800000ff040479a8 */ /* 0x001ea2000b1ef124 */
[----:B------:R-:W-:Y:S01]  /*0d00*/  UMOV UR4, 0xffffffff ;  /* 0xffffffff00047882 */ /* 0x000fe20000000000 */
[----:B--2---:R-:W-:Y:S02]  /*0d10*/  ISETP.GT.AND P0, PT, R4, 0x3ff, PT ;  /* 0x000003ff0400780c */ /* 0x004fe40003f04270 */
[----:B------:R-:W-:Y:S11]  /*0d20*/  BRA.DIV UR4, `(.L_x_36) ;  /* 0x0000000204a07947 */ /* 0x000ff6000b800000 */
[----:B------:R-:W-:-:S13]  /*0d30*/  VOTE.ANY P0, P0 ;  /* 0x0000000000ff7806 */ /* 0x000fda0000000100 */
.L_x_52:
[----:B------:R-:W-:Y:S05]  /*0d40*/  @P0 EXIT ;  /* 0x000000000000094d */ /* 0x000fea0003800000 */
.L_x_28:
[----:B------:R-:W-:Y:S05]  /*0d50*/  BSYNC B6 ;  /* 0x0000000000067941 */ /* 0x000fea0003800000 */
.L_x_11:
[----:B------:R-:W-:Y:S05]  /*0d60*/  BRA `(.L_x_37) ;  /* 0xfffffff000e47947 */ /* 0x000fea000383ffff */
.L_x_10:
[----:B------:R-:W-:Y:S01]  /*0d70*/  BSSY B0, `(.L_x_38) ;  /* 0x0000007000007945 */ /* 0x000fe20003800000 */
[----:B------:R-:W-:Y:S02]  /*0d80*/  IMAD.MOV.U32 R12, RZ, RZ, RZ ;  /* 0x000000ffff0c7224 */ /* 0x000fe400078e00ff */
[----:B------:R-:W-:Y:S02]  /*0d90*/  IMAD.MOV.U32 R11, RZ, RZ, 0x1f ;  /* 0x0000001fff0b7424 */ /* 0x000fe400078e00ff */
[----:B------:R-:W-:-:S07]  /*0da0*/  IMAD.MOV.U32 R15, RZ, RZ, -0x1 ;  /* 0xffffffffff0f7424 */ /* 0x000fce00078e00ff */
[----:B0----5:R-:W-:Y:S05]  /*0db0*/  WARPSYNC.COLLECTIVE R15, `(.L_x_39) ;  /* 0x000000000f087348 */ /* 0x021fea0003c00000 */
[----:B-----5:R1:W2:Y:S02]  /*0dc0*/  SHFL.IDX P6, R14, R13, R12, R11 ;  /* 0x0000000c0d0e7389 */ /* 0x0202a400000c000b */
[----:B012---:R-:W-:Y:S05]  /*0dd0*/  ENDCOLLECTIVE ;  /* 0x000000000000791b */ /* 0x007fea0003800000 */
.L_x_39:
[----:B------:R-:W-:Y:S05]  /*0de0*/  BSYNC B0 ;  /* 0x0000000000007941 */ /* 0x000fea0003800000 */
.L_x_38:
[----:B------:R-:W-:Y:S05]  /*0df0*/  BRA `(.L_x_40) ;  /* 0xfffffff000ec7947 */ /* 0x000fea000383ffff */
.L_x_13:
[----:B------:R-:W-:Y:S01]  /*0e00*/  BSSY B0, `(.L_x_41) ;  /* 0x0000006000007945 */ /* 0x000fe20003800000 */
[----:B------:R-:W-:Y:S01]  /*0e10*/  PLOP3.LUT P5, PT, P0, PT, PT, 0x8, 0x80 ;  /* 0x000000000080781c */ /* 0x000fe200007ae170 */
[----:B------:R-:W-:-:S12]  /*0e20*/  IMAD.MOV.U32 R15, RZ, RZ, -0x1 ;  /* 0xffffffffff0f7424 */ /* 0x000fd800078e00ff */
[----:B-1----:R-:W-:Y:S05]  /*0e30*/  WARPSYNC.COLLECTIVE R15, `(.L_x_42) ;  /* 0x000000000f087348 */ /* 0x002fea0003c00000 */
[----:B------:R-:W-:Y:S01]  /*0e40*/  VOTE.ANY P6, P5 ;  /* 0x0000000000ff7806 */ /* 0x000fe200028c0100 */
[----:B-1----:R-:W-:-:S12]  /*0e50*/  ENDCOLLECTIVE ;  /* 0x000000000000791b */ /* 0x002fd80003800000 */
.L_x_42:
[----:B------:R-:W-:Y:S05]  /*0e60*/  BSYNC B0 ;  /* 0x0000000000007941 */ /* 0x000fea0003800000 */
.L_x_41:
[----:B------:R-:W-:Y:S01]  /*0e70*/  PLOP3.LUT P0, PT, P6, PT, PT, 0x80, 0x8 ;  /* 0x000000000008781c */ /* 0x000fe2000370f070 */
[----:B------:R-:W-:-:S12]  /*0e80*/  BRA `(.L_x_43) ;  /* 0xfffffff4001c7947 */ /* 0x000fd8000383ffff */
.L_x_23:
[----:B------:R-:W-:Y:S01]  /*0e90*/  BSSY B0, `(.L_x_44) ;  /* 0x0000006000007945 */ /* 0x000fe20003800000 */
[----:B------:R-:W-:Y:S01]  /*0ea0*/  PLOP3.LUT P5, PT, P0, PT, PT, 0x80, 0x8 ;  /* 0x000000000008781c */ /* 0x000fe200007af070 */
[----:B------:R-:W-:-:S12]  /*0eb0*/  IMAD.MOV.U32 R15, RZ, RZ, -0x1 ;  /* 0xffffffffff0f7424 */ /* 0x000fd800078e00ff */
[----:B01---5:R-:W-:Y:S05]  /*0ec0*/  WARPSYNC.COLLECTIVE R15, `(.L_x_45) ;  /* 0x000000000f087348 */ /* 0x023fea0003c00000 */
[----:B------:R-:W-:Y:S01]  /*0ed0*/  VOTE.ANY P6, P5 ;  /* 0x0000000000ff7806 */ /* 0x000fe200028c0100 */
[----:B01---5:R-:W-:-:S12]  /*0ee0*/  ENDCOLLECTIVE ;  /* 0x000000000000791b */ /* 0x023fd80003800000 */
.L_x_45:
[----:B------:R-:W-:Y:S05]  /*0ef0*/  BSYNC B0 ;  /* 0x0000000000007941 */ /* 0x000fea0003800000 */
.L_x_44:
[----:B------:R-:W-:Y:S01]  /*0f00*/  PLOP3.LUT P0, PT, P6, PT, PT, 0x80, 0x8 ;  /* 0x000000000008781c */ /* 0x000fe2000370f070 */
[----:B------:R-:W-:-:S12]  /*0f10*/  BRA `(.L_x_46) ;  /* 0xfffffff800107947 */ /* 0x000fd8000383ffff */
.L_x_27:
[----:B------:R-:W-:Y:S01]  /*0f20*/  BSSY B0, `(.L_x_47) ;  /* 0x0000006000007945 */ /* 0x000fe20003800000 */
[----:B------:R-:W-:Y:S01]  /*0f30*/  PLOP3.LUT P5, PT, P0, PT, PT, 0x80, 0x8 ;  /* 0x000000000008781c */ /* 0x000fe200007af070 */
[----:B------:R-:W-:-:S12]  /*0f40*/  IMAD.MOV.U32 R15, RZ, RZ, -0x1 ;  /* 0xffffffffff0f7424 */ /* 0x000fd800078e00ff */
[----:B012--5:R-:W-:Y:S05]  /*0f50*/  WARPSYNC.COLLECTIVE R15, `(.L_x_48) ;  /* 0x000000000f087348 */ /* 0x027fea0003c00000 */
[----:B------:R-:W-:Y:S01]  /*0f60*/  VOTE.ANY P6, P5 ;  /* 0x0000000000ff7806 */ /* 0x000fe200028c0100 */
[----:B012--5:R-:W-:-:S12]  /*0f70*/  ENDCOLLECTIVE ;  /* 0x000000000000791b */ /* 0x027fd80003800000 */
.L_x_48:
[----:B------:R-:W-:Y:S05]  /*0f80*/  BSYNC B0 ;  /* 0x0000000000007941 */ /* 0x000fea0003800000 */
.L_x_47:
[----:B------:R-:W-:Y:S01]  /*0f90*/  PLOP3.LUT P0, PT, P6, PT, PT, 0x80, 0x8 ;  /* 0x000000000008781c */ /* 0x000fe2000370f070 */
[----:B------:R-:W-:-:S12]  /*0fa0*/  BRA `(.L_x_49) ;  /* 0xfffffff8001c7947 */ /* 0x000fd8000383ffff */
.L_x_36:
[----:B------:R-:W-:Y:S01]  /*0fb0*/  BSSY B0, `(.L_x_50) ;  /* 0x0000006000007945 */ /* 0x000fe20003800000 */
[----:B------:R-:W-:Y:S01]  /*0fc0*/  PLOP3.LUT P5, PT, P0, PT, PT, 0x80, 0x8 ;  /* 0x000000000008781c */ /* 0x000fe200007af070 */
[----:B------:R-:W-:-:S12]  /*0fd0*/  IMAD.MOV.U32 R15, RZ, RZ, -0x1 ;  /* 0xffffffffff0f7424 */ /* 0x000fd800078e00ff */
[----:B-1---5:R-:W-:Y:S05]  /*0fe0*/  WARPSYNC.COLLECTIVE R15, `(.L_x_51) ;  /* 0x000000000f087348 */ /* 0x022fea0003c00000 */
[----:B------:R-:W-:Y:S01]  /*0ff0*/  VOTE.ANY P6, P5 ;  /* 0x0000000000ff7806 */ /* 0x000fe200028c0100 */
[----:B-1---5:R-:W-:-:S12]  /*1000*/  ENDCOLLECTIVE ;  /* 0x000000000000791b */ /* 0x022fd80003800000 */
.L_x_51:
[----:B------:R-:W-:Y:S05]  /*1010*/  BSYNC B0 ;  /* 0x0000000000007941 */ /* 0x000fea0003800000 */
.L_x_50:
[----:B------:R-:W-:Y:S01]  /*1020*/  PLOP3.LUT P0, PT, P6, PT, PT, 0x80, 0x8 ;  /* 0x000000000008781c */ /* 0x000fe2000370f070 */
[----:B------:R-:W-:-:S12]  /*1030*/  BRA `(.L_x_52) ;  /* 0xfffffffc00407947 */ /* 0x000fd8000383ffff */
.L_x_53:
        /* <DEDUP_REMOVED lines=12> */
.L_x_57:


//--------------------- .text._Z11resetKernelv    --------------------------
	.section	.text._Z11resetKernelv,"ax",@progbits
	.align	128
        .global         _Z11resetKernelv
        .type           _Z11resetKernelv,@function
        .size           _Z11resetKernelv,(.L_x_58 - _Z11resetKernelv)
        .other          _Z11resetKernelv,@"STO_CUDA_ENTRY STV_DEFAULT"
_Z11resetKernelv:
.text._Z11resetKernelv:
[----:B------:R-:W-:Y:S01]  /*0000*/  LDC R1, c[0x0][0x37c] ;  /* 0x0000df00ff017b82 */ /* 0x000fe20000000800 */
[----:B------:R-:W0:Y:S07]  /*0010*/  S2R R0, SR_TID.X ;  /* 0x0000000000007919 */ /* 0x000e2e0000002100 */
[----:B------:R-:W0:Y:S01]  /*0020*/  S2UR UR6, SR_CTAID.X ;  /* 0x00000000000679c3 */ /* 0x000e220000002500 */
[----:B------:R-:W1:Y:S07]  /*0030*/  LDCU.64 UR4, c[0x0][0x358] ;  /* 0x00006b00ff0477ac */ /* 0x000e6e0008000a00 */
[----:B------:R-:W2:Y:S01]  /*0040*/  LDC R7, c[0x0][0x360] ;  /* 0x0000d800ff077b82 */ /* 0x000ea20000000800 */
[----:B0-----:R-:W-:Y:S01]  /*0050*/  LOP3.LUT P0, RZ, R0, UR6, RZ, 0xfc, !PT ;  /* 0x0000000600ff7c12 */ /* 0x001fe2000f80fcff */
[----:B--2---:R-:W-:-:S05]  /*0060*/  IMAD R0, R7, UR6, R0 ;  /* 0x0000000607007c24 */ /* 0x004fca000f8e0200 */
[----:B------:R-:W-:-:S07]  /*0070*/  ISETP.GT.U32.AND P1, PT, R0, 0x1f, PT ;  /* 0x0000001f0000780c */ /* 0x000fce0003f24070 */
[----:B------:R-:W1:Y:S08]  /*0080*/  @!P0 LDC.64 R2, c[0x4][0x10] ;  /* 0x01000400ff028b82 */ /* 0x000e700000000a00 */
[----:B------:R-:W0:Y:S08]  /*0090*/  @!P0 LDC.64 R4, c[0x4][0x18] ;  /* 0x01000600ff048b82 */ /* 0x000e300000000a00 */
[----:B------:R-:W2:Y:S01]  /*00a0*/  @!P0 LDC.64 R8, c[0x4][0x8] ;  /* 0x01000200ff088b82 */ /* 0x000ea20000000a00 */
[----:B-1----:R1:W-:Y:S04]  /*00b0*/  @!P0 STG.E desc[UR4][R2.64], RZ ;  /* 0x000000ff02008986 */ /* 0x0023e8000c101904 */
[----:B0-----:R1:W-:Y:S04]  /*00c0*/  @!P0 STG.E desc[UR4][R4.64], RZ ;  /* 0x000000ff04008986 */ /* 0x0013e8000c101904 */
[----:B--2---:R1:W-:Y:S04]  /*00d0*/  @!P0 STG.E desc[UR4][R8.64], RZ ;  /* 0x000000ff08008986 */ /* 0x0043e8000c101904 */
[----:B------:R1:W-:Y:S04]  /*00e0*/  @!P0 STG.E desc[UR4][R8.64+0x4], RZ ;  /* 0x000004ff08008986 */ /* 0x0003e8000c101904 */
[----:B------:R1:W-:Y:S01]  /*00f0*/  @!P0 STG.E desc[UR4][R8.64+0x8], RZ ;  /* 0x000008ff08008986 */ /* 0x0003e2000c101904 */
[----:B------:R-:W-:Y:S05]  /*0100*/  @P1 EXIT ;  /* 0x000000000000194d */ /* 0x000fea0003800000 */
[----:B-1----:R-:W0:Y:S01]  /*0110*/  LDC.64 R4, c[0x4][0x8] ;  /* 0x01000200ff047b82 */ /* 0x002e220000000a00 */
[----:B------:R-:W1:Y:S01]  /*0120*/  LDCU UR6, c[0x0][0x370] ;  /* 0x00006e00ff0677ac */ /* 0x000e620008000800 */
[----:B------:R-:W-:Y:S01]  /*0130*/  MOV R9, 0xffffffff ;  /* 0xffffffff00097802 */ /* 0x000fe20000000f00 */
[----:B-1----:R-:W-:-:S07]  /*0140*/  IMAD R7, R7, UR6, RZ ;  /* 0x0000000607077c24 */ /* 0x002fce000f8e02ff */
.L_x_54:
[----:B0-----:R-:W-:Y:S01]  /*0150*/  IMAD.WIDE.U32 R2, R0, 0x4, R4 ;  /* 0x0000000400027825 */ /* 0x001fe200078e0004 */
[----:B------:R-:W-:-:S04]  /*0160*/  IADD3 R0, PT, PT, R7, R0, RZ ;  /* 0x0000000007007210 */ /* 0x000fc80007ffe0ff */
[----:B------:R1:W-:Y:S01]  /*0170*/  STG.E desc[UR4][R2.64+0xc], R9 ;  /* 0x00000c0902007986 */ /* 0x0003e2000c101904 */
[----:B------:R-:W-:-:S13]  /*0180*/  ISETP.GE.U32.AND P0, PT, R0, 0x20, PT ;  /* 0x000000200000780c */ /* 0x000fda0003f06070 */
[----:B-1----:R-:W-:Y:S05]  /*0190*/  @!P0 BRA `(.L_x_54) ;  /* 0xfffffffc00ec8947 */ /* 0x002fea000383ffff */
[----:B------:R-:W-:Y:S05]  /*01a0*/  EXIT ;  /* 0x000000000000794d */ /* 0x000fea0003800000 */
.L_x_55:
        /* <DEDUP_REMOVED lines=13> */
.L_x_58:


//--------------------- .nv.global.init           --------------------------
	.section	.nv.global.init,"aw",@progbits
.nv.global.init:
	.type		$str,@object
	.size		$str,($str$1 - $str)
$str:
        /*0000*/ 	.byte	0x25, 0x64, 0x20, 0x25, 0x64, 0x0a, 0x00
	.type		$str$1,@object
	.size		$str$1,($str$2 - $str$1)
$str$1:
        /*0007*/ 	.byte	0x69, 0x6e, 0x63, 0x6f, 0x6e, 0x73, 0x69, 0x73, 0x74, 0x65, 0x6e, 0x74, 0x20, 0x6e, 0x65, 0x78
        /*0017*/ 	.byte	0x74, 0x5f, 0x69, 0x6e, 0x70, 0x75, 0x74, 0x20, 0x25, 0x64, 0x20, 0x21, 0x3d, 0x20, 0x25, 0x64
        /*0027*/ 	.byte	0x0a, 0x00
	.type		$str$2,@object
	.size		$str$2,($str$3 - $str$2)
$str$2:
        /*0029*/ 	.byte	0x69, 0x6e, 0x63, 0x6f, 0x6e, 0x73, 0x69, 0x73, 0x74, 0x65, 0x6e, 0x74, 0x20, 0x6e, 0x75, 0x6d
        /*0039*/ 	.byte	0x5f, 0x72, 0x65, 0x74, 0x69, 0x72, 0x65, 0x64, 0x20, 0x25, 0x64, 0x20, 0x21, 0x3d, 0x20, 0x25
        /*0049*/ 	.byte	0x64, 0x0a, 0x00
	.type		$str$3,@object
	.size		$str$3,(.L_6 - $str$3)
$str$3:
        /*004c*/ 	.byte	0x69, 0x6e, 0x63, 0x6f, 0x6e, 0x73, 0x69, 0x73, 0x74, 0x65, 0x6e, 0x74, 0x20, 0x71, 0x75, 0x65
        /*005c*/ 	.byte	0x75, 0x65, 0x20, 0x73, 0x74, 0x61, 0x74, 0x65, 0x3a, 0x20, 0x62, 0x75, 0x66, 0x66, 0x65, 0x72
        /*006c*/ 	.byte	0x5b, 0x25, 0x64, 0x5d, 0x20, 0x3d, 0x20, 0x25, 0x64, 0x0a, 0x00
.L_6:


//--------------------- .nv.shared.reserved.0     --------------------------
	.section	.nv.shared.reserved.0,"aw",@nobits
	.weak		__nv_reservedSMEM_offset_0_alias
	.size		__nv_reservedSMEM_offset_0_alias, 0, 64
	.other		__nv_reservedSMEM_offset_0_alias,@"STO_CUDA_RESERVED_SHARED STV_DEFAULT"
__nv_reservedSMEM_offset_0_alias:
	.zero		0
	.zero		64


//--------------------- .nv.global                --------------------------
	.section	.nv.global,"aw",@nobits
	.align	4
.nv.global:
	.type		num_retired,@object
	.size		num_retired,(next_input - num_retired)
num_retired:
	.zero		4
	.type		next_input,@object
	.size		next_input,(queue - next_input)
next_input:
	.zero		4
	.type		queue,@object
	.size		queue,(.L_0 - queue)
queue:
	.zero		140
.L_0:


//--------------------- .nv.constant0._Z14validateKernelv --------------------------
	.section	.nv.constant0._Z14validateKernelv,"a",@progbits
	.sectionflags	@""
	.align	4
.nv.constant0._Z14validateKernelv:
	.zero		896


//--------------------- .nv.constant0._Z4testv    --------------------------
	.section	.nv.constant0._Z4testv,"a",@progbits
	.sectionflags	@""
	.align	4
.nv.constant0._Z4testv:
	.zero		896


//--------------------- .nv.constant0._Z11resetKernelv --------------------------
	.section	.nv.constant0._Z11resetKernelv,"a",@progbits
	.sectionflags	@""
	.align	4
.nv.constant0._Z11resetKernelv:
	.zero		896


//--------------------- SYMBOLS --------------------------

	.type		.nv.reservedSmem.offset0,@object
	.size		.nv.reservedSmem.offset0,0x4
	.type		vprintf,@function
